//
// Generated by NVIDIA NVVM Compiler
//
// Compiler Build ID: CL-36424714
// Cuda compilation tools, release 13.0, V13.0.88
// Based on NVVM 20.0.0
//

.version 9.0
.target sm_100
.address_size 64

	// .globl	_Z6sgemm7iiifPfiS_ifS_i
// _ZZ6sgemm7iiifPfiS_ifS_iE8a_shared has been demoted
// _ZZ6sgemm7iiifPfiS_ifS_iE8b_shared has been demoted

.visible .entry _Z6sgemm7iiifPfiS_ifS_i(
	.param .u32 _Z6sgemm7iiifPfiS_ifS_i_param_0,
	.param .u32 _Z6sgemm7iiifPfiS_ifS_i_param_1,
	.param .u32 _Z6sgemm7iiifPfiS_ifS_i_param_2,
	.param .f32 _Z6sgemm7iiifPfiS_ifS_i_param_3,
	.param .u64 .ptr .align 1 _Z6sgemm7iiifPfiS_ifS_i_param_4,
	.param .u32 _Z6sgemm7iiifPfiS_ifS_i_param_5,
	.param .u64 .ptr .align 1 _Z6sgemm7iiifPfiS_ifS_i_param_6,
	.param .u32 _Z6sgemm7iiifPfiS_ifS_i_param_7,
	.param .f32 _Z6sgemm7iiifPfiS_ifS_i_param_8,
	.param .u64 .ptr .align 1 _Z6sgemm7iiifPfiS_ifS_i_param_9,
	.param .u32 _Z6sgemm7iiifPfiS_ifS_i_param_10
)
{
	.reg .pred 	%p<3>;
	.reg .b32 	%r<77>;
	.reg .b32 	%f<907>;
	.reg .b64 	%rd<36>;
	// demoted variable
	.shared .align 4 .b8 _ZZ6sgemm7iiifPfiS_ifS_iE8a_shared[4096];
	// demoted variable
	.shared .align 4 .b8 _ZZ6sgemm7iiifPfiS_ifS_iE8b_shared[4096];
	ld.param.u32 	%r7, [_Z6sgemm7iiifPfiS_ifS_i_param_2];
	ld.param.u64 	%rd7, [_Z6sgemm7iiifPfiS_ifS_i_param_4];
	ld.param.u32 	%r8, [_Z6sgemm7iiifPfiS_ifS_i_param_5];
	ld.param.u64 	%rd8, [_Z6sgemm7iiifPfiS_ifS_i_param_6];
	mov.u32 	%r1, %tid.x;
	mov.u32 	%r11, %ctaid.x;
	mov.u32 	%r2, %ctaid.y;
	shr.u32 	%r3, %r1, 5;
	shl.b32 	%r4, %r11, 7;
	setp.lt.s32 	%p1, %r7, 1;
	mov.f32 	%f843, 0f00000000;
	mov.f32 	%f844, %f843;
	mov.f32 	%f845, %f843;
	mov.f32 	%f846, %f843;
	mov.f32 	%f847, %f843;
	mov.f32 	%f848, %f843;
	mov.f32 	%f849, %f843;
	mov.f32 	%f850, %f843;
	mov.f32 	%f851, %f843;
	mov.f32 	%f852, %f843;
	mov.f32 	%f853, %f843;
	mov.f32 	%f854, %f843;
	mov.f32 	%f855, %f843;
	mov.f32 	%f856, %f843;
	mov.f32 	%f857, %f843;
	mov.f32 	%f858, %f843;
	mov.f32 	%f859, %f843;
	mov.f32 	%f860, %f843;
	mov.f32 	%f861, %f843;
	mov.f32 	%f862, %f843;
	mov.f32 	%f863, %f843;
	mov.f32 	%f864, %f843;
	mov.f32 	%f865, %f843;
	mov.f32 	%f866, %f843;
	mov.f32 	%f867, %f843;
	mov.f32 	%f868, %f843;
	mov.f32 	%f869, %f843;
	mov.f32 	%f870, %f843;
	mov.f32 	%f871, %f843;
	mov.f32 	%f872, %f843;
	mov.f32 	%f873, %f843;
	mov.f32 	%f874, %f843;
	mov.f32 	%f875, %f843;
	mov.f32 	%f876, %f843;
	mov.f32 	%f877, %f843;
	mov.f32 	%f878, %f843;
	mov.f32 	%f879, %f843;
	mov.f32 	%f880, %f843;
	mov.f32 	%f881, %f843;
	mov.f32 	%f882, %f843;
	mov.f32 	%f883, %f843;
	mov.f32 	%f884, %f843;
	mov.f32 	%f885, %f843;
	mov.f32 	%f886, %f843;
	mov.f32 	%f887, %f843;
	mov.f32 	%f888, %f843;
	mov.f32 	%f889, %f843;
	mov.f32 	%f890, %f843;
	mov.f32 	%f891, %f843;
	mov.f32 	%f892, %f843;
	mov.f32 	%f893, %f843;
	mov.f32 	%f894, %f843;
	mov.f32 	%f895, %f843;
	mov.f32 	%f896, %f843;
	mov.f32 	%f897, %f843;
	mov.f32 	%f898, %f843;
	mov.f32 	%f899, %f843;
	mov.f32 	%f900, %f843;
	mov.f32 	%f901, %f843;
	mov.f32 	%f902, %f843;
	mov.f32 	%f903, %f843;
	mov.f32 	%f904, %f843;
	mov.f32 	%f905, %f843;
	mov.f32 	%f906, %f843;
	@%p1 bra 	$L__BB0_3;
	ld.param.u32 	%r73, [_Z6sgemm7iiifPfiS_ifS_i_param_7];
	and.b32  	%r13, %r1, 14;
	shr.u32 	%r14, %r13, 1;
	shr.u32 	%r15, %r1, 1;
	and.b32  	%r16, %r15, 504;
	or.b32  	%r17, %r16, %r14;
	shl.b32 	%r18, %r1, 2;
	and.b32  	%r19, %r18, 124;
	mul.lo.s32 	%r20, %r8, %r4;
	and.b32  	%r21, %r18, 4;
	mad.lo.s32 	%r22, %r8, %r17, %r21;
	mad.lo.s32 	%r23, %r73, %r3, %r19;
	mul.wide.u32 	%rd10, %r2, 512;
	mul.wide.s32 	%rd11, %r23, 4;
	add.s64 	%rd12, %rd10, %rd11;
	cvta.to.global.u64 	%rd13, %rd8;
	add.s64 	%rd35, %rd13, %rd12;
	mul.wide.s32 	%rd14, %r20, 4;
	mul.wide.s32 	%rd15, %r22, 4;
	add.s64 	%rd16, %rd14, %rd15;
	cvta.to.global.u64 	%rd17, %rd7;
	add.s64 	%rd34, %rd17, %rd16;
	mov.f32 	%f906, 0f00000000;
	mov.b32 	%r76, 0;
	shl.b32 	%r25, %r1, 11;
	and.b32  	%r26, %r25, 2048;
	mov.f32 	%f905, %f906;
	mov.f32 	%f904, %f906;
	mov.f32 	%f903, %f906;
	mov.f32 	%f902, %f906;
	mov.f32 	%f901, %f906;
	mov.f32 	%f900, %f906;
	mov.f32 	%f899, %f906;
	mov.f32 	%f898, %f906;
	mov.f32 	%f897, %f906;
	mov.f32 	%f896, %f906;
	mov.f32 	%f895, %f906;
	mov.f32 	%f894, %f906;
	mov.f32 	%f893, %f906;
	mov.f32 	%f892, %f906;
	mov.f32 	%f891, %f906;
	mov.f32 	%f890, %f906;
	mov.f32 	%f889, %f906;
	mov.f32 	%f888, %f906;
	mov.f32 	%f887, %f906;
	mov.f32 	%f886, %f906;
	mov.f32 	%f885, %f906;
	mov.f32 	%f884, %f906;
	mov.f32 	%f883, %f906;
	mov.f32 	%f882, %f906;
	mov.f32 	%f881, %f906;
	mov.f32 	%f880, %f906;
	mov.f32 	%f879, %f906;
	mov.f32 	%f878, %f906;
	mov.f32 	%f877, %f906;
	mov.f32 	%f876, %f906;
	mov.f32 	%f875, %f906;
	mov.f32 	%f874, %f906;
	mov.f32 	%f873, %f906;
	mov.f32 	%f872, %f906;
	mov.f32 	%f871, %f906;
	mov.f32 	%f870, %f906;
	mov.f32 	%f869, %f906;
	mov.f32 	%f868, %f906;
	mov.f32 	%f867, %f906;
	mov.f32 	%f866, %f906;
	mov.f32 	%f865, %f906;
	mov.f32 	%f864, %f906;
	mov.f32 	%f863, %f906;
	mov.f32 	%f862, %f906;
	mov.f32 	%f861, %f906;
	mov.f32 	%f860, %f906;
	mov.f32 	%f859, %f906;
	mov.f32 	%f858, %f906;
	mov.f32 	%f857, %f906;
	mov.f32 	%f856, %f906;
	mov.f32 	%f855, %f906;
	mov.f32 	%f854, %f906;
	mov.f32 	%f853, %f906;
	mov.f32 	%f852, %f906;
	mov.f32 	%f851, %f906;
	mov.f32 	%f850, %f906;
	mov.f32 	%f849, %f906;
	mov.f32 	%f848, %f906;
	mov.f32 	%f847, %f906;
	mov.f32 	%f846, %f906;
	mov.f32 	%f845, %f906;
	mov.f32 	%f844, %f906;
	mov.f32 	%f843, %f906;
$L__BB0_2:
	ld.param.u32 	%r74, [_Z6sgemm7iiifPfiS_ifS_i_param_7];
	ld.param.u32 	%r72, [_Z6sgemm7iiifPfiS_ifS_i_param_2];
	ld.global.v4.f32 	{%f195, %f196, %f197, %f198}, [%rd34];
	ld.global.v4.f32 	{%f199, %f200, %f201, %f202}, [%rd35];
	mov.u32 	%r27, _ZZ6sgemm7iiifPfiS_ifS_iE8a_shared;
	add.s32 	%r28, %r27, %r26;
	shl.b32 	%r29, %r1, 1;
	and.b32  	%r30, %r29, 2044;
	add.s32 	%r31, %r28, %r30;
	st.shared.f32 	[%r31], %f195;
	st.shared.f32 	[%r31+512], %f196;
	st.shared.f32 	[%r31+1024], %f197;
	st.shared.f32 	[%r31+1536], %f198;
	shl.b32 	%r32, %r1, 4;
	and.b32  	%r33, %r32, 15872;
	mov.u32 	%r34, _ZZ6sgemm7iiifPfiS_ifS_iE8b_shared;
	add.s32 	%r35, %r34, %r33;
	and.b32  	%r36, %r32, 496;
	add.s32 	%r37, %r35, %r36;
	st.shared.v4.f32 	[%r37], {%f199, %f200, %f201, %f202};
	bar.sync 	0;
	shl.b32 	%r38, %r1, 3;
	and.b32  	%r39, %r38, 8;
	and.b32  	%r40, %r1, 16;
	or.b32  	%r41, %r39, %r40;
	shr.u32 	%r42, %r1, 1;
	and.b32  	%r43, %r42, 480;
	or.b32  	%r44, %r41, %r43;
	shl.b32 	%r45, %r44, 2;
	add.s32 	%r46, %r27, %r45;
	ld.shared.v4.f32 	{%f203, %f204, %f205, %f206}, [%r46];
	ld.shared.v4.f32 	{%f207, %f208, %f209, %f210}, [%r46+16];
	and.b32  	%r47, %r32, 224;
	and.b32  	%r48, %r38, 256;
	or.b32  	%r49, %r48, %r47;
	add.s32 	%r50, %r34, %r49;
	ld.shared.v4.f32 	{%f211, %f212, %f213, %f214}, [%r50];
	ld.shared.v4.f32 	{%f215, %f216, %f217, %f218}, [%r50+16];
	fma.rn.f32 	%f219, %f203, %f211, %f843;
	fma.rn.f32 	%f220, %f203, %f212, %f844;
	fma.rn.f32 	%f221, %f203, %f213, %f845;
	fma.rn.f32 	%f222, %f203, %f214, %f846;
	fma.rn.f32 	%f223, %f203, %f215, %f847;
	fma.rn.f32 	%f224, %f203, %f216, %f848;
	fma.rn.f32 	%f225, %f203, %f217, %f849;
	fma.rn.f32 	%f226, %f203, %f218, %f850;
	fma.rn.f32 	%f227, %f204, %f211, %f851;
	fma.rn.f32 	%f228, %f204, %f212, %f852;
	fma.rn.f32 	%f229, %f204, %f213, %f853;
	fma.rn.f32 	%f230, %f204, %f214, %f854;
	fma.rn.f32 	%f231, %f204, %f215, %f855;
	fma.rn.f32 	%f232, %f204, %f216, %f856;
	fma.rn.f32 	%f233, %f204, %f217, %f857;
	fma.rn.f32 	%f234, %f204, %f218, %f858;
	fma.rn.f32 	%f235, %f205, %f211, %f859;
	fma.rn.f32 	%f236, %f205, %f212, %f860;
	fma.rn.f32 	%f237, %f205, %f213, %f861;
	fma.rn.f32 	%f238, %f205, %f214, %f862;
	fma.rn.f32 	%f239, %f205, %f215, %f863;
	fma.rn.f32 	%f240, %f205, %f216, %f864;
	fma.rn.f32 	%f241, %f205, %f217, %f865;
	fma.rn.f32 	%f242, %f205, %f218, %f866;
	fma.rn.f32 	%f243, %f206, %f211, %f867;
	fma.rn.f32 	%f244, %f206, %f212, %f868;
	fma.rn.f32 	%f245, %f206, %f213, %f869;
	fma.rn.f32 	%f246, %f206, %f214, %f870;
	fma.rn.f32 	%f247, %f206, %f215, %f871;
	fma.rn.f32 	%f248, %f206, %f216, %f872;
	fma.rn.f32 	%f249, %f206, %f217, %f873;
	fma.rn.f32 	%f250, %f206, %f218, %f874;
	fma.rn.f32 	%f251, %f207, %f211, %f875;
	fma.rn.f32 	%f252, %f207, %f212, %f876;
	fma.rn.f32 	%f253, %f207, %f213, %f877;
	fma.rn.f32 	%f254, %f207, %f214, %f878;
	fma.rn.f32 	%f255, %f207, %f215, %f879;
	fma.rn.f32 	%f256, %f207, %f216, %f880;
	fma.rn.f32 	%f257, %f207, %f217, %f881;
	fma.rn.f32 	%f258, %f207, %f218, %f882;
	fma.rn.f32 	%f259, %f208, %f211, %f883;
	fma.rn.f32 	%f260, %f208, %f212, %f884;
	fma.rn.f32 	%f261, %f208, %f213, %f885;
	fma.rn.f32 	%f262, %f208, %f214, %f886;
	fma.rn.f32 	%f263, %f208, %f215, %f887;
	fma.rn.f32 	%f264, %f208, %f216, %f888;
	fma.rn.f32 	%f265, %f208, %f217, %f889;
	fma.rn.f32 	%f266, %f208, %f218, %f890;
	fma.rn.f32 	%f267, %f209, %f211, %f891;
	fma.rn.f32 	%f268, %f209, %f212, %f892;
	fma.rn.f32 	%f269, %f209, %f213, %f893;
	fma.rn.f32 	%f270, %f209, %f214, %f894;
	fma.rn.f32 	%f271, %f209, %f215, %f895;
	fma.rn.f32 	%f272, %f209, %f216, %f896;
	fma.rn.f32 	%f273, %f209, %f217, %f897;
	fma.rn.f32 	%f274, %f209, %f218, %f898;
	fma.rn.f32 	%f275, %f210, %f211, %f899;
	fma.rn.f32 	%f276, %f210, %f212, %f900;
	fma.rn.f32 	%f277, %f210, %f213, %f901;
	fma.rn.f32 	%f278, %f210, %f214, %f902;
	fma.rn.f32 	%f279, %f210, %f215, %f903;
	fma.rn.f32 	%f280, %f210, %f216, %f904;
	fma.rn.f32 	%f281, %f210, %f217, %f905;
	fma.rn.f32 	%f282, %f210, %f218, %f906;
	ld.shared.v4.f32 	{%f283, %f284, %f285, %f286}, [%r46+512];
	ld.shared.v4.f32 	{%f287, %f288, %f289, %f290}, [%r46+528];
	ld.shared.v4.f32 	{%f291, %f292, %f293, %f294}, [%r50+512];
	ld.shared.v4.f32 	{%f295, %f296, %f297, %f298}, [%r50+528];
	fma.rn.f32 	%f299, %f283, %f291, %f219;
	fma.rn.f32 	%f300, %f283, %f292, %f220;
	fma.rn.f32 	%f301, %f283, %f293, %f221;
	fma.rn.f32 	%f302, %f283, %f294, %f222;
	fma.rn.f32 	%f303, %f283, %f295, %f223;
	fma.rn.f32 	%f304, %f283, %f296, %f224;
	fma.rn.f32 	%f305, %f283, %f297, %f225;
	fma.rn.f32 	%f306, %f283, %f298, %f226;
	fma.rn.f32 	%f307, %f284, %f291, %f227;
	fma.rn.f32 	%f308, %f284, %f292, %f228;
	fma.rn.f32 	%f309, %f284, %f293, %f229;
	fma.rn.f32 	%f310, %f284, %f294, %f230;
	fma.rn.f32 	%f311, %f284, %f295, %f231;
	fma.rn.f32 	%f312, %f284, %f296, %f232;
	fma.rn.f32 	%f313, %f284, %f297, %f233;
	fma.rn.f32 	%f314, %f284, %f298, %f234;
	fma.rn.f32 	%f315, %f285, %f291, %f235;
	fma.rn.f32 	%f316, %f285, %f292, %f236;
	fma.rn.f32 	%f317, %f285, %f293, %f237;
	fma.rn.f32 	%f318, %f285, %f294, %f238;
	fma.rn.f32 	%f319, %f285, %f295, %f239;
	fma.rn.f32 	%f320, %f285, %f296, %f240;
	fma.rn.f32 	%f321, %f285, %f297, %f241;
	fma.rn.f32 	%f322, %f285, %f298, %f242;
	fma.rn.f32 	%f323, %f286, %f291, %f243;
	fma.rn.f32 	%f324, %f286, %f292, %f244;
	fma.rn.f32 	%f325, %f286, %f293, %f245;
	fma.rn.f32 	%f326, %f286, %f294, %f246;
	fma.rn.f32 	%f327, %f286, %f295, %f247;
	fma.rn.f32 	%f328, %f286, %f296, %f248;
	fma.rn.f32 	%f329, %f286, %f297, %f249;
	fma.rn.f32 	%f330, %f286, %f298, %f250;
	fma.rn.f32 	%f331, %f287, %f291, %f251;
	fma.rn.f32 	%f332, %f287, %f292, %f252;
	fma.rn.f32 	%f333, %f287, %f293, %f253;
	fma.rn.f32 	%f334, %f287, %f294, %f254;
	fma.rn.f32 	%f335, %f287, %f295, %f255;
	fma.rn.f32 	%f336, %f287, %f296, %f256;
	fma.rn.f32 	%f337, %f287, %f297, %f257;
	fma.rn.f32 	%f338, %f287, %f298, %f258;
	fma.rn.f32 	%f339, %f288, %f291, %f259;
	fma.rn.f32 	%f340, %f288, %f292, %f260;
	fma.rn.f32 	%f341, %f288, %f293, %f261;
	fma.rn.f32 	%f342, %f288, %f294, %f262;
	fma.rn.f32 	%f343, %f288, %f295, %f263;
	fma.rn.f32 	%f344, %f288, %f296, %f264;
	fma.rn.f32 	%f345, %f288, %f297, %f265;
	fma.rn.f32 	%f346, %f288, %f298, %f266;
	fma.rn.f32 	%f347, %f289, %f291, %f267;
	fma.rn.f32 	%f348, %f289, %f292, %f268;
	fma.rn.f32 	%f349, %f289, %f293, %f269;
	fma.rn.f32 	%f350, %f289, %f294, %f270;
	fma.rn.f32 	%f351, %f289, %f295, %f271;
	fma.rn.f32 	%f352, %f289, %f296, %f272;
	fma.rn.f32 	%f353, %f289, %f297, %f273;
	fma.rn.f32 	%f354, %f289, %f298, %f274;
	fma.rn.f32 	%f355, %f290, %f291, %f275;
	fma.rn.f32 	%f356, %f290, %f292, %f276;
	fma.rn.f32 	%f357, %f290, %f293, %f277;
	fma.rn.f32 	%f358, %f290, %f294, %f278;
	fma.rn.f32 	%f359, %f290, %f295, %f279;
	fma.rn.f32 	%f360, %f290, %f296, %f280;
	fma.rn.f32 	%f361, %f290, %f297, %f281;
	fma.rn.f32 	%f362, %f290, %f298, %f282;
	ld.shared.v4.f32 	{%f363, %f364, %f365, %f366}, [%r46+1024];
	ld.shared.v4.f32 	{%f367, %f368, %f369, %f370}, [%r46+1040];
	ld.shared.v4.f32 	{%f371, %f372, %f373, %f374}, [%r50+1024];
	ld.shared.v4.f32 	{%f375, %f376, %f377, %f378}, [%r50+1040];
	fma.rn.f32 	%f379, %f363, %f371, %f299;
	fma.rn.f32 	%f380, %f363, %f372, %f300;
	fma.rn.f32 	%f381, %f363, %f373, %f301;
	fma.rn.f32 	%f382, %f363, %f374, %f302;
	fma.rn.f32 	%f383, %f363, %f375, %f303;
	fma.rn.f32 	%f384, %f363, %f376, %f304;
	fma.rn.f32 	%f385, %f363, %f377, %f305;
	fma.rn.f32 	%f386, %f363, %f378, %f306;
	fma.rn.f32 	%f387, %f364, %f371, %f307;
	fma.rn.f32 	%f388, %f364, %f372, %f308;
	fma.rn.f32 	%f389, %f364, %f373, %f309;
	fma.rn.f32 	%f390, %f364, %f374, %f310;
	fma.rn.f32 	%f391, %f364, %f375, %f311;
	fma.rn.f32 	%f392, %f364, %f376, %f312;
	fma.rn.f32 	%f393, %f364, %f377, %f313;
	fma.rn.f32 	%f394, %f364, %f378, %f314;
	fma.rn.f32 	%f395, %f365, %f371, %f315;
	fma.rn.f32 	%f396, %f365, %f372, %f316;
	fma.rn.f32 	%f397, %f365, %f373, %f317;
	fma.rn.f32 	%f398, %f365, %f374, %f318;
	fma.rn.f32 	%f399, %f365, %f375, %f319;
	fma.rn.f32 	%f400, %f365, %f376, %f320;
	fma.rn.f32 	%f401, %f365, %f377, %f321;
	fma.rn.f32 	%f402, %f365, %f378, %f322;
	fma.rn.f32 	%f403, %f366, %f371, %f323;
	fma.rn.f32 	%f404, %f366, %f372, %f324;
	fma.rn.f32 	%f405, %f366, %f373, %f325;
	fma.rn.f32 	%f406, %f366, %f374, %f326;
	fma.rn.f32 	%f407, %f366, %f375, %f327;
	fma.rn.f32 	%f408, %f366, %f376, %f328;
	fma.rn.f32 	%f409, %f366, %f377, %f329;
	fma.rn.f32 	%f410, %f366, %f378, %f330;
	fma.rn.f32 	%f411, %f367, %f371, %f331;
	fma.rn.f32 	%f412, %f367, %f372, %f332;
	fma.rn.f32 	%f413, %f367, %f373, %f333;
	fma.rn.f32 	%f414, %f367, %f374, %f334;
	fma.rn.f32 	%f415, %f367, %f375, %f335;
	fma.rn.f32 	%f416, %f367, %f376, %f336;
	fma.rn.f32 	%f417, %f367, %f377, %f337;
	fma.rn.f32 	%f418, %f367, %f378, %f338;
	fma.rn.f32 	%f419, %f368, %f371, %f339;
	fma.rn.f32 	%f420, %f368, %f372, %f340;
	fma.rn.f32 	%f421, %f368, %f373, %f341;
	fma.rn.f32 	%f422, %f368, %f374, %f342;
	fma.rn.f32 	%f423, %f368, %f375, %f343;
	fma.rn.f32 	%f424, %f368, %f376, %f344;
	fma.rn.f32 	%f425, %f368, %f377, %f345;
	fma.rn.f32 	%f426, %f368, %f378, %f346;
	fma.rn.f32 	%f427, %f369, %f371, %f347;
	fma.rn.f32 	%f428, %f369, %f372, %f348;
	fma.rn.f32 	%f429, %f369, %f373, %f349;
	fma.rn.f32 	%f430, %f369, %f374, %f350;
	fma.rn.f32 	%f431, %f369, %f375, %f351;
	fma.rn.f32 	%f432, %f369, %f376, %f352;
	fma.rn.f32 	%f433, %f369, %f377, %f353;
	fma.rn.f32 	%f434, %f369, %f378, %f354;
	fma.rn.f32 	%f435, %f370, %f371, %f355;
	fma.rn.f32 	%f436, %f370, %f372, %f356;
	fma.rn.f32 	%f437, %f370, %f373, %f357;
	fma.rn.f32 	%f438, %f370, %f374, %f358;
	fma.rn.f32 	%f439, %f370, %f375, %f359;
	fma.rn.f32 	%f440, %f370, %f376, %f360;
	fma.rn.f32 	%f441, %f370, %f377, %f361;
	fma.rn.f32 	%f442, %f370, %f378, %f362;
	ld.shared.v4.f32 	{%f443, %f444, %f445, %f446}, [%r46+1536];
	ld.shared.v4.f32 	{%f447, %f448, %f449, %f450}, [%r46+1552];
	ld.shared.v4.f32 	{%f451, %f452, %f453, %f454}, [%r50+1536];
	ld.shared.v4.f32 	{%f455, %f456, %f457, %f458}, [%r50+1552];
	fma.rn.f32 	%f459, %f443, %f451, %f379;
	fma.rn.f32 	%f460, %f443, %f452, %f380;
	fma.rn.f32 	%f461, %f443, %f453, %f381;
	fma.rn.f32 	%f462, %f443, %f454, %f382;
	fma.rn.f32 	%f463, %f443, %f455, %f383;
	fma.rn.f32 	%f464, %f443, %f456, %f384;
	fma.rn.f32 	%f465, %f443, %f457, %f385;
	fma.rn.f32 	%f466, %f443, %f458, %f386;
	fma.rn.f32 	%f467, %f444, %f451, %f387;
	fma.rn.f32 	%f468, %f444, %f452, %f388;
	fma.rn.f32 	%f469, %f444, %f453, %f389;
	fma.rn.f32 	%f470, %f444, %f454, %f390;
	fma.rn.f32 	%f471, %f444, %f455, %f391;
	fma.rn.f32 	%f472, %f444, %f456, %f392;
	fma.rn.f32 	%f473, %f444, %f457, %f393;
	fma.rn.f32 	%f474, %f444, %f458, %f394;
	fma.rn.f32 	%f475, %f445, %f451, %f395;
	fma.rn.f32 	%f476, %f445, %f452, %f396;
	fma.rn.f32 	%f477, %f445, %f453, %f397;
	fma.rn.f32 	%f478, %f445, %f454, %f398;
	fma.rn.f32 	%f479, %f445, %f455, %f399;
	fma.rn.f32 	%f480, %f445, %f456, %f400;
	fma.rn.f32 	%f481, %f445, %f457, %f401;
	fma.rn.f32 	%f482, %f445, %f458, %f402;
	fma.rn.f32 	%f483, %f446, %f451, %f403;
	fma.rn.f32 	%f484, %f446, %f452, %f404;
	fma.rn.f32 	%f485, %f446, %f453, %f405;
	fma.rn.f32 	%f486, %f446, %f454, %f406;
	fma.rn.f32 	%f487, %f446, %f455, %f407;
	fma.rn.f32 	%f488, %f446, %f456, %f408;
	fma.rn.f32 	%f489, %f446, %f457, %f409;
	fma.rn.f32 	%f490, %f446, %f458, %f410;
	fma.rn.f32 	%f491, %f447, %f451, %f411;
	fma.rn.f32 	%f492, %f447, %f452, %f412;
	fma.rn.f32 	%f493, %f447, %f453, %f413;
	fma.rn.f32 	%f494, %f447, %f454, %f414;
	fma.rn.f32 	%f495, %f447, %f455, %f415;
	fma.rn.f32 	%f496, %f447, %f456, %f416;
	fma.rn.f32 	%f497, %f447, %f457, %f417;
	fma.rn.f32 	%f498, %f447, %f458, %f418;
	fma.rn.f32 	%f499, %f448, %f451, %f419;
	fma.rn.f32 	%f500, %f448, %f452, %f420;
	fma.rn.f32 	%f501, %f448, %f453, %f421;
	fma.rn.f32 	%f502, %f448, %f454, %f422;
	fma.rn.f32 	%f503, %f448, %f455, %f423;
	fma.rn.f32 	%f504, %f448, %f456, %f424;
	fma.rn.f32 	%f505, %f448, %f457, %f425;
	fma.rn.f32 	%f506, %f448, %f458, %f426;
	fma.rn.f32 	%f507, %f449, %f451, %f427;
	fma.rn.f32 	%f508, %f449, %f452, %f428;
	fma.rn.f32 	%f509, %f449, %f453, %f429;
	fma.rn.f32 	%f510, %f449, %f454, %f430;
	fma.rn.f32 	%f511, %f449, %f455, %f431;
	fma.rn.f32 	%f512, %f449, %f456, %f432;
	fma.rn.f32 	%f513, %f449, %f457, %f433;
	fma.rn.f32 	%f514, %f449, %f458, %f434;
	fma.rn.f32 	%f515, %f450, %f451, %f435;
	fma.rn.f32 	%f516, %f450, %f452, %f436;
	fma.rn.f32 	%f517, %f450, %f453, %f437;
	fma.rn.f32 	%f518, %f450, %f454, %f438;
	fma.rn.f32 	%f519, %f450, %f455, %f439;
	fma.rn.f32 	%f520, %f450, %f456, %f440;
	fma.rn.f32 	%f521, %f450, %f457, %f441;
	fma.rn.f32 	%f522, %f450, %f458, %f442;
	ld.shared.v4.f32 	{%f523, %f524, %f525, %f526}, [%r46+2048];
	ld.shared.v4.f32 	{%f527, %f528, %f529, %f530}, [%r46+2064];
	ld.shared.v4.f32 	{%f531, %f532, %f533, %f534}, [%r50+2048];
	ld.shared.v4.f32 	{%f535, %f536, %f537, %f538}, [%r50+2064];
	fma.rn.f32 	%f539, %f523, %f531, %f459;
	fma.rn.f32 	%f540, %f523, %f532, %f460;
	fma.rn.f32 	%f541, %f523, %f533, %f461;
	fma.rn.f32 	%f542, %f523, %f534, %f462;
	fma.rn.f32 	%f543, %f523, %f535, %f463;
	fma.rn.f32 	%f544, %f523, %f536, %f464;
	fma.rn.f32 	%f545, %f523, %f537, %f465;
	fma.rn.f32 	%f546, %f523, %f538, %f466;
	fma.rn.f32 	%f547, %f524, %f531, %f467;
	fma.rn.f32 	%f548, %f524, %f532, %f468;
	fma.rn.f32 	%f549, %f524, %f533, %f469;
	fma.rn.f32 	%f550, %f524, %f534, %f470;
	fma.rn.f32 	%f551, %f524, %f535, %f471;
	fma.rn.f32 	%f552, %f524, %f536, %f472;
	fma.rn.f32 	%f553, %f524, %f537, %f473;
	fma.rn.f32 	%f554, %f524, %f538, %f474;
	fma.rn.f32 	%f555, %f525, %f531, %f475;
	fma.rn.f32 	%f556, %f525, %f532, %f476;
	fma.rn.f32 	%f557, %f525, %f533, %f477;
	fma.rn.f32 	%f558, %f525, %f534, %f478;
	fma.rn.f32 	%f559, %f525, %f535, %f479;
	fma.rn.f32 	%f560, %f525, %f536, %f480;
	fma.rn.f32 	%f561, %f525, %f537, %f481;
	fma.rn.f32 	%f562, %f525, %f538, %f482;
	fma.rn.f32 	%f563, %f526, %f531, %f483;
	fma.rn.f32 	%f564, %f526, %f532, %f484;
	fma.rn.f32 	%f565, %f526, %f533, %f485;
	fma.rn.f32 	%f566, %f526, %f534, %f486;
	fma.rn.f32 	%f567, %f526, %f535, %f487;
	fma.rn.f32 	%f568, %f526, %f536, %f488;
	fma.rn.f32 	%f569, %f526, %f537, %f489;
	fma.rn.f32 	%f570, %f526, %f538, %f490;
	fma.rn.f32 	%f571, %f527, %f531, %f491;
	fma.rn.f32 	%f572, %f527, %f532, %f492;
	fma.rn.f32 	%f573, %f527, %f533, %f493;
	fma.rn.f32 	%f574, %f527, %f534, %f494;
	fma.rn.f32 	%f575, %f527, %f535, %f495;
	fma.rn.f32 	%f576, %f527, %f536, %f496;
	fma.rn.f32 	%f577, %f527, %f537, %f497;
	fma.rn.f32 	%f578, %f527, %f538, %f498;
	fma.rn.f32 	%f579, %f528, %f531, %f499;
	fma.rn.f32 	%f580, %f528, %f532, %f500;
	fma.rn.f32 	%f581, %f528, %f533, %f501;
	fma.rn.f32 	%f582, %f528, %f534, %f502;
	fma.rn.f32 	%f583, %f528, %f535, %f503;
	fma.rn.f32 	%f584, %f528, %f536, %f504;
	fma.rn.f32 	%f585, %f528, %f537, %f505;
	fma.rn.f32 	%f586, %f528, %f538, %f506;
	fma.rn.f32 	%f587, %f529, %f531, %f507;
	fma.rn.f32 	%f588, %f529, %f532, %f508;
	fma.rn.f32 	%f589, %f529, %f533, %f509;
	fma.rn.f32 	%f590, %f529, %f534, %f510;
	fma.rn.f32 	%f591, %f529, %f535, %f511;
	fma.rn.f32 	%f592, %f529, %f536, %f512;
	fma.rn.f32 	%f593, %f529, %f537, %f513;
	fma.rn.f32 	%f594, %f529, %f538, %f514;
	fma.rn.f32 	%f595, %f530, %f531, %f515;
	fma.rn.f32 	%f596, %f530, %f532, %f516;
	fma.rn.f32 	%f597, %f530, %f533, %f517;
	fma.rn.f32 	%f598, %f530, %f534, %f518;
	fma.rn.f32 	%f599, %f530, %f535, %f519;
	fma.rn.f32 	%f600, %f530, %f536, %f520;
	fma.rn.f32 	%f601, %f530, %f537, %f521;
	fma.rn.f32 	%f602, %f530, %f538, %f522;
	ld.shared.v4.f32 	{%f603, %f604, %f605, %f606}, [%r46+2560];
	ld.shared.v4.f32 	{%f607, %f608, %f609, %f610}, [%r46+2576];
	ld.shared.v4.f32 	{%f611, %f612, %f613, %f614}, [%r50+2560];
	ld.shared.v4.f32 	{%f615, %f616, %f617, %f618}, [%r50+2576];
	fma.rn.f32 	%f619, %f603, %f611, %f539;
	fma.rn.f32 	%f620, %f603, %f612, %f540;
	fma.rn.f32 	%f621, %f603, %f613, %f541;
	fma.rn.f32 	%f622, %f603, %f614, %f542;
	fma.rn.f32 	%f623, %f603, %f615, %f543;
	fma.rn.f32 	%f624, %f603, %f616, %f544;
	fma.rn.f32 	%f625, %f603, %f617, %f545;
	fma.rn.f32 	%f626, %f603, %f618, %f546;
	fma.rn.f32 	%f627, %f604, %f611, %f547;
	fma.rn.f32 	%f628, %f604, %f612, %f548;
	fma.rn.f32 	%f629, %f604, %f613, %f549;
	fma.rn.f32 	%f630, %f604, %f614, %f550;
	fma.rn.f32 	%f631, %f604, %f615, %f551;
	fma.rn.f32 	%f632, %f604, %f616, %f552;
	fma.rn.f32 	%f633, %f604, %f617, %f553;
	fma.rn.f32 	%f634, %f604, %f618, %f554;
	fma.rn.f32 	%f635, %f605, %f611, %f555;
	fma.rn.f32 	%f636, %f605, %f612, %f556;
	fma.rn.f32 	%f637, %f605, %f613, %f557;
	fma.rn.f32 	%f638, %f605, %f614, %f558;
	fma.rn.f32 	%f639, %f605, %f615, %f559;
	fma.rn.f32 	%f640, %f605, %f616, %f560;
	fma.rn.f32 	%f641, %f605, %f617, %f561;
	fma.rn.f32 	%f642, %f605, %f618, %f562;
	fma.rn.f32 	%f643, %f606, %f611, %f563;
	fma.rn.f32 	%f644, %f606, %f612, %f564;
	fma.rn.f32 	%f645, %f606, %f613, %f565;
	fma.rn.f32 	%f646, %f606, %f614, %f566;
	fma.rn.f32 	%f647, %f606, %f615, %f567;
	fma.rn.f32 	%f648, %f606, %f616, %f568;
	fma.rn.f32 	%f649, %f606, %f617, %f569;
	fma.rn.f32 	%f650, %f606, %f618, %f570;
	fma.rn.f32 	%f651, %f607, %f611, %f571;
	fma.rn.f32 	%f652, %f607, %f612, %f572;
	fma.rn.f32 	%f653, %f607, %f613, %f573;
	fma.rn.f32 	%f654, %f607, %f614, %f574;
	fma.rn.f32 	%f655, %f607, %f615, %f575;
	fma.rn.f32 	%f656, %f607, %f616, %f576;
	fma.rn.f32 	%f657, %f607, %f617, %f577;
	fma.rn.f32 	%f658, %f607, %f618, %f578;
	fma.rn.f32 	%f659, %f608, %f611, %f579;
	fma.rn.f32 	%f660, %f608, %f612, %f580;
	fma.rn.f32 	%f661, %f608, %f613, %f581;
	fma.rn.f32 	%f662, %f608, %f614, %f582;
	fma.rn.f32 	%f663, %f608, %f615, %f583;
	fma.rn.f32 	%f664, %f608, %f616, %f584;
	fma.rn.f32 	%f665, %f608, %f617, %f585;
	fma.rn.f32 	%f666, %f608, %f618, %f586;
	fma.rn.f32 	%f667, %f609, %f611, %f587;
	fma.rn.f32 	%f668, %f609, %f612, %f588;
	fma.rn.f32 	%f669, %f609, %f613, %f589;
	fma.rn.f32 	%f670, %f609, %f614, %f590;
	fma.rn.f32 	%f671, %f609, %f615, %f591;
	fma.rn.f32 	%f672, %f609, %f616, %f592;
	fma.rn.f32 	%f673, %f609, %f617, %f593;
	fma.rn.f32 	%f674, %f609, %f618, %f594;
	fma.rn.f32 	%f675, %f610, %f611, %f595;
	fma.rn.f32 	%f676, %f610, %f612, %f596;
	fma.rn.f32 	%f677, %f610, %f613, %f597;
	fma.rn.f32 	%f678, %f610, %f614, %f598;
	fma.rn.f32 	%f679, %f610, %f615, %f599;
	fma.rn.f32 	%f680, %f610, %f616, %f600;
	fma.rn.f32 	%f681, %f610, %f617, %f601;
	fma.rn.f32 	%f682, %f610, %f618, %f602;
	ld.shared.v4.f32 	{%f683, %f684, %f685, %f686}, [%r46+3072];
	ld.shared.v4.f32 	{%f687, %f688, %f689, %f690}, [%r46+3088];
	ld.shared.v4.f32 	{%f691, %f692, %f693, %f694}, [%r50+3072];
	ld.shared.v4.f32 	{%f695, %f696, %f697, %f698}, [%r50+3088];
	fma.rn.f32 	%f699, %f683, %f691, %f619;
	fma.rn.f32 	%f700, %f683, %f692, %f620;
	fma.rn.f32 	%f701, %f683, %f693, %f621;
	fma.rn.f32 	%f702, %f683, %f694, %f622;
	fma.rn.f32 	%f703, %f683, %f695, %f623;
	fma.rn.f32 	%f704, %f683, %f696, %f624;
	fma.rn.f32 	%f705, %f683, %f697, %f625;
	fma.rn.f32 	%f706, %f683, %f698, %f626;
	fma.rn.f32 	%f707, %f684, %f691, %f627;
	fma.rn.f32 	%f708, %f684, %f692, %f628;
	fma.rn.f32 	%f709, %f684, %f693, %f629;
	fma.rn.f32 	%f710, %f684, %f694, %f630;
	fma.rn.f32 	%f711, %f684, %f695, %f631;
	fma.rn.f32 	%f712, %f684, %f696, %f632;
	fma.rn.f32 	%f713, %f684, %f697, %f633;
	fma.rn.f32 	%f714, %f684, %f698, %f634;
	fma.rn.f32 	%f715, %f685, %f691, %f635;
	fma.rn.f32 	%f716, %f685, %f692, %f636;
	fma.rn.f32 	%f717, %f685, %f693, %f637;
	fma.rn.f32 	%f718, %f685, %f694, %f638;
	fma.rn.f32 	%f719, %f685, %f695, %f639;
	fma.rn.f32 	%f720, %f685, %f696, %f640;
	fma.rn.f32 	%f721, %f685, %f697, %f641;
	fma.rn.f32 	%f722, %f685, %f698, %f642;
	fma.rn.f32 	%f723, %f686, %f691, %f643;
	fma.rn.f32 	%f724, %f686, %f692, %f644;
	fma.rn.f32 	%f725, %f686, %f693, %f645;
	fma.rn.f32 	%f726, %f686, %f694, %f646;
	fma.rn.f32 	%f727, %f686, %f695, %f647;
	fma.rn.f32 	%f728, %f686, %f696, %f648;
	fma.rn.f32 	%f729, %f686, %f697, %f649;
	fma.rn.f32 	%f730, %f686, %f698, %f650;
	fma.rn.f32 	%f731, %f687, %f691, %f651;
	fma.rn.f32 	%f732, %f687, %f692, %f652;
	fma.rn.f32 	%f733, %f687, %f693, %f653;
	fma.rn.f32 	%f734, %f687, %f694, %f654;
	fma.rn.f32 	%f735, %f687, %f695, %f655;
	fma.rn.f32 	%f736, %f687, %f696, %f656;
	fma.rn.f32 	%f737, %f687, %f697, %f657;
	fma.rn.f32 	%f738, %f687, %f698, %f658;
	fma.rn.f32 	%f739, %f688, %f691, %f659;
	fma.rn.f32 	%f740, %f688, %f692, %f660;
	fma.rn.f32 	%f741, %f688, %f693, %f661;
	fma.rn.f32 	%f742, %f688, %f694, %f662;
	fma.rn.f32 	%f743, %f688, %f695, %f663;
	fma.rn.f32 	%f744, %f688, %f696, %f664;
	fma.rn.f32 	%f745, %f688, %f697, %f665;
	fma.rn.f32 	%f746, %f688, %f698, %f666;
	fma.rn.f32 	%f747, %f689, %f691, %f667;
	fma.rn.f32 	%f748, %f689, %f692, %f668;
	fma.rn.f32 	%f749, %f689, %f693, %f669;
	fma.rn.f32 	%f750, %f689, %f694, %f670;
	fma.rn.f32 	%f751, %f689, %f695, %f671;
	fma.rn.f32 	%f752, %f689, %f696, %f672;
	fma.rn.f32 	%f753, %f689, %f697, %f673;
	fma.rn.f32 	%f754, %f689, %f698, %f674;
	fma.rn.f32 	%f755, %f690, %f691, %f675;
	fma.rn.f32 	%f756, %f690, %f692, %f676;
	fma.rn.f32 	%f757, %f690, %f693, %f677;
	fma.rn.f32 	%f758, %f690, %f694, %f678;
	fma.rn.f32 	%f759, %f690, %f695, %f679;
	fma.rn.f32 	%f760, %f690, %f696, %f680;
	fma.rn.f32 	%f761, %f690, %f697, %f681;
	fma.rn.f32 	%f762, %f690, %f698, %f682;
	ld.shared.v4.f32 	{%f763, %f764, %f765, %f766}, [%r46+3584];
	ld.shared.v4.f32 	{%f767, %f768, %f769, %f770}, [%r46+3600];
	ld.shared.v4.f32 	{%f771, %f772, %f773, %f774}, [%r50+3584];
	ld.shared.v4.f32 	{%f775, %f776, %f777, %f778}, [%r50+3600];
	fma.rn.f32 	%f843, %f763, %f771, %f699;
	fma.rn.f32 	%f844, %f763, %f772, %f700;
	fma.rn.f32 	%f845, %f763, %f773, %f701;
	fma.rn.f32 	%f846, %f763, %f774, %f702;
	fma.rn.f32 	%f847, %f763, %f775, %f703;
	fma.rn.f32 	%f848, %f763, %f776, %f704;
	fma.rn.f32 	%f849, %f763, %f777, %f705;
	fma.rn.f32 	%f850, %f763, %f778, %f706;
	fma.rn.f32 	%f851, %f764, %f771, %f707;
	fma.rn.f32 	%f852, %f764, %f772, %f708;
	fma.rn.f32 	%f853, %f764, %f773, %f709;
	fma.rn.f32 	%f854, %f764, %f774, %f710;
	fma.rn.f32 	%f855, %f764, %f775, %f711;
	fma.rn.f32 	%f856, %f764, %f776, %f712;
	fma.rn.f32 	%f857, %f764, %f777, %f713;
	fma.rn.f32 	%f858, %f764, %f778, %f714;
	fma.rn.f32 	%f859, %f765, %f771, %f715;
	fma.rn.f32 	%f860, %f765, %f772, %f716;
	fma.rn.f32 	%f861, %f765, %f773, %f717;
	fma.rn.f32 	%f862, %f765, %f774, %f718;
	fma.rn.f32 	%f863, %f765, %f775, %f719;
	fma.rn.f32 	%f864, %f765, %f776, %f720;
	fma.rn.f32 	%f865, %f765, %f777, %f721;
	fma.rn.f32 	%f866, %f765, %f778, %f722;
	fma.rn.f32 	%f867, %f766, %f771, %f723;
	fma.rn.f32 	%f868, %f766, %f772, %f724;
	fma.rn.f32 	%f869, %f766, %f773, %f725;
	fma.rn.f32 	%f870, %f766, %f774, %f726;
	fma.rn.f32 	%f871, %f766, %f775, %f727;
	fma.rn.f32 	%f872, %f766, %f776, %f728;
	fma.rn.f32 	%f873, %f766, %f777, %f729;
	fma.rn.f32 	%f874, %f766, %f778, %f730;
	fma.rn.f32 	%f875, %f767, %f771, %f731;
	fma.rn.f32 	%f876, %f767, %f772, %f732;
	fma.rn.f32 	%f877, %f767, %f773, %f733;
	fma.rn.f32 	%f878, %f767, %f774, %f734;
	fma.rn.f32 	%f879, %f767, %f775, %f735;
	fma.rn.f32 	%f880, %f767, %f776, %f736;
	fma.rn.f32 	%f881, %f767, %f777, %f737;
	fma.rn.f32 	%f882, %f767, %f778, %f738;
	fma.rn.f32 	%f883, %f768, %f771, %f739;
	fma.rn.f32 	%f884, %f768, %f772, %f740;
	fma.rn.f32 	%f885, %f768, %f773, %f741;
	fma.rn.f32 	%f886, %f768, %f774, %f742;
	fma.rn.f32 	%f887, %f768, %f775, %f743;
	fma.rn.f32 	%f888, %f768, %f776, %f744;
	fma.rn.f32 	%f889, %f768, %f777, %f745;
	fma.rn.f32 	%f890, %f768, %f778, %f746;
	fma.rn.f32 	%f891, %f769, %f771, %f747;
	fma.rn.f32 	%f892, %f769, %f772, %f748;
	fma.rn.f32 	%f893, %f769, %f773, %f749;
	fma.rn.f32 	%f894, %f769, %f774, %f750;
	fma.rn.f32 	%f895, %f769, %f775, %f751;
	fma.rn.f32 	%f896, %f769, %f776, %f752;
	fma.rn.f32 	%f897, %f769, %f777, %f753;
	fma.rn.f32 	%f898, %f769, %f778, %f754;
	fma.rn.f32 	%f899, %f770, %f771, %f755;
	fma.rn.f32 	%f900, %f770, %f772, %f756;
	fma.rn.f32 	%f901, %f770, %f773, %f757;
	fma.rn.f32 	%f902, %f770, %f774, %f758;
	fma.rn.f32 	%f903, %f770, %f775, %f759;
	fma.rn.f32 	%f904, %f770, %f776, %f760;
	fma.rn.f32 	%f905, %f770, %f777, %f761;
	fma.rn.f32 	%f906, %f770, %f778, %f762;
	bar.sync 	0;
	add.s32 	%r76, %r76, 8;
	shl.b32 	%r51, %r74, 3;
	mul.wide.s32 	%rd18, %r51, 4;
	add.s64 	%rd35, %rd35, %rd18;
	add.s64 	%rd34, %rd34, 32;
	setp.lt.s32 	%p2, %r76, %r72;
	@%p2 bra 	$L__BB0_2;
$L__BB0_3:
	ld.param.u32 	%r75, [_Z6sgemm7iiifPfiS_ifS_i_param_10];
	ld.param.u64 	%rd33, [_Z6sgemm7iiifPfiS_ifS_i_param_9];
	mov.u32 	%r52, %ctaid.x;
	mul.lo.s32 	%r53, %r52, %r75;
	shl.b32 	%r54, %r53, 7;
	mov.u32 	%r55, %ctaid.y;
	shl.b32 	%r56, %r55, 7;
	add.s32 	%r57, %r54, %r56;
	cvt.s64.s32 	%rd19, %r57;
	cvta.to.global.u64 	%rd20, %rd33;
	mov.u32 	%r58, %tid.x;
	shl.b32 	%r59, %r58, 3;
	and.b32  	%r60, %r59, 8;
	and.b32  	%r61, %r58, 16;
	or.b32  	%r62, %r60, %r61;
	shr.u32 	%r63, %r58, 1;
	and.b32  	%r64, %r63, 480;
	or.b32  	%r65, %r62, %r64;
	shl.b32 	%r66, %r58, 1;
	and.b32  	%r67, %r66, 64;
	shl.b32 	%r68, %r58, 2;
	and.b32  	%r69, %r68, 56;
	or.b32  	%r70, %r67, %r69;
	mad.lo.s32 	%r71, %r75, %r65, %r70;
	cvt.s64.s32 	%rd21, %r71;
	add.s64 	%rd22, %rd19, %rd21;
	shl.b64 	%rd23, %rd22, 2;
	add.s64 	%rd24, %rd20, %rd23;
	st.global.v4.f32 	[%rd24], {%f843, %f844, %f845, %f846};
	st.global.v4.f32 	[%rd24+16], {%f847, %f848, %f849, %f850};
	mul.wide.s32 	%rd25, %r75, 4;
	add.s64 	%rd26, %rd24, %rd25;
	st.global.v4.f32 	[%rd26], {%f851, %f852, %f853, %f854};
	st.global.v4.f32 	[%rd26+16], {%f855, %f856, %f857, %f858};
	add.s64 	%rd27, %rd26, %rd25;
	st.global.v4.f32 	[%rd27], {%f859, %f860, %f861, %f862};
	st.global.v4.f32 	[%rd27+16], {%f863, %f864, %f865, %f866};
	add.s64 	%rd28, %rd27, %rd25;
	st.global.v4.f32 	[%rd28], {%f867, %f868, %f869, %f870};
	st.global.v4.f32 	[%rd28+16], {%f871, %f872, %f873, %f874};
	add.s64 	%rd29, %rd28, %rd25;
	st.global.v4.f32 	[%rd29], {%f875, %f876, %f877, %f878};
	st.global.v4.f32 	[%rd29+16], {%f879, %f880, %f881, %f882};
	add.s64 	%rd30, %rd29, %rd25;
	st.global.v4.f32 	[%rd30], {%f883, %f884, %f885, %f886};
	st.global.v4.f32 	[%rd30+16], {%f887, %f888, %f889, %f890};
	add.s64 	%rd31, %rd30, %rd25;
	st.global.v4.f32 	[%rd31], {%f891, %f892, %f893, %f894};
	st.global.v4.f32 	[%rd31+16], {%f895, %f896, %f897, %f898};
	add.s64 	%rd32, %rd31, %rd25;
	st.global.v4.f32 	[%rd32], {%f899, %f900, %f901, %f902};
	st.global.v4.f32 	[%rd32+16], {%f903, %f904, %f905, %f906};
	ret;

}


// ===== COMPILED SASS (sm_100) =====

	.target	sm_100

	.elftype	@"ET_EXEC"


//--------------------- .note.nv.tkinfo           --------------------------
	.section	.note.nv.tkinfo,"",@"SHT_NOTE"
	.sectionflags	@"SHF_NOTE_NV_TKINFO"
	.tkinfo
        /*0018*/ 	.word	0x00000002
        /*0030*/ 	.string	""
        /*0030*/ 	.string	"ptxas"
        /*0030*/ 	.string	"Cuda compilation tools, release 13.0, V13.0.88"
        /*0030*/ 	.string	"Build cuda_13.0.r13.0/compiler.36424714_0"
        /*0030*/ 	.string	"-arch sm_100 -m 64 "



//--------------------- .note.nv.cuinfo           --------------------------
	.section	.note.nv.cuinfo,"",@"SHT_NOTE"
	.sectionflags	@"SHF_NOTE_NV_CUINFO"
        /*0018*/ 	.short	0x0002
        /*001a*/ 	.short	0x0064
        /*001c*/ 	.short	0x0082
	.zero		2


//--------------------- .nv.info                  --------------------------
	.section	.nv.info,"",@"SHT_CUDA_INFO"
	.align	4


	//----- nvinfo : EIATTR_REGCOUNT
	.align		4
        /*0000*/ 	.byte	0x04, 0x2f
        /*0002*/ 	.short	(.L_1 - .L_0)
	.align		4
.L_0:
        /*0004*/ 	.word	index@(_Z6sgemm7iiifPfiS_ifS_i)
        /*0008*/ 	.word	0x00000077


	//----- nvinfo : EIATTR_FRAME_SIZE
	.align		4
.L_1:
        /*000c*/ 	.byte	0x04, 0x11
        /*000e*/ 	.short	(.L_3 - .L_2)
	.align		4
.L_2:
        /*0010*/ 	.word	index@(_Z6sgemm7iiifPfiS_ifS_i)
        /*0014*/ 	.word	0x00000000


	//----- nvinfo : EIATTR_MIN_STACK_SIZE
	.align		4
.L_3:
        /*0018*/ 	.byte	0x04, 0x12
        /*001a*/ 	.short	(.L_5 - .L_4)
	.align		4
.L_4:
        /*001c*/ 	.word	index@(_Z6sgemm7iiifPfiS_ifS_i)
        /*0020*/ 	.word	0x00000000
.L_5:


//--------------------- .nv.compat                --------------------------
	.section	.nv.compat,"",@"SHT_CUDA_COMPAT_INFO"
	.align	4
        /*0000*/ 	.byte	0x02, 0x09, 0x00, 0x00, 0x02, 0x02, 0x01, 0x00, 0x02, 0x05, 0x05, 0x00, 0x03, 0x07, 0x01, 0x01
        /*0010*/ 	.byte	0x02, 0x03, 0x00, 0x00, 0x02, 0x06, 0x01, 0x00, 0x04, 0x0b, 0x08, 0x00, 0x09, 0x00, 0x00, 0x00
        /*0020*/ 	.byte	0x00, 0x00, 0x00, 0x00


//--------------------- .nv.info._Z6sgemm7iiifPfiS_ifS_i --------------------------
	.section	.nv.info._Z6sgemm7iiifPfiS_ifS_i,"",@"SHT_CUDA_INFO"
	.sectionflags	@""
	.align	4


	//----- nvinfo : EIATTR_CUDA_API_VERSION
	.align		4
        /*0000*/ 	.byte	0x04, 0x37
        /*0002*/ 	.short	(.L_7 - .L_6)
.L_6:
        /*0004*/ 	.word	0x00000082


	//----- nvinfo : EIATTR_KPARAM_INFO
	.align		4
.L_7:
        /*0008*/ 	.byte	0x04, 0x17
        /*000a*/ 	.short	(.L_9 - .L_8)
.L_8:
        /*000c*/ 	.word	0x00000000
        /*0010*/ 	.short	0x000a
        /*0012*/ 	.short	0x0038
        /*0014*/ 	.byte	0x00, 0xf0, 0x11, 0x00


	//----- nvinfo : EIATTR_KPARAM_INFO
	.align		4
.L_9:
        /*0018*/ 	.byte	0x04, 0x17
        /*001a*/ 	.short	(.L_11 - .L_10)
.L_10:
        /*001c*/ 	.word	0x00000000
        /*0020*/ 	.short	0x0009
        /*0022*/ 	.short	0x0030
        /*0024*/ 	.byte	0x00, 0xf5, 0x21, 0x00


	//----- nvinfo : EIATTR_KPARAM_INFO
	.align		4
.L_11:
        /*0028*/ 	.byte	0x04, 0x17
        /*002a*/ 	.short	(.L_13 - .L_12)
.L_12:
        /*002c*/ 	.word	0x00000000
        /*0030*/ 	.short	0x0008
        /*0032*/ 	.short	0x002c
        /*0034*/ 	.byte	0x00, 0xf0, 0x11, 0x00


	//----- nvinfo : EIATTR_KPARAM_INFO
	.align		4
.L_13:
        /*0038*/ 	.byte	0x04, 0x17
        /*003a*/ 	.short	(.L_15 - .L_14)
.L_14:
        /*003c*/ 	.word	0x00000000
        /*0040*/ 	.short	0x0007
        /*0042*/ 	.short	0x0028
        /*0044*/ 	.byte	0x00, 0xf0, 0x11, 0x00


	//----- nvinfo : EIATTR_KPARAM_INFO
	.align		4
.L_15:
        /*0048*/ 	.byte	0x04, 0x17
        /*004a*/ 	.short	(.L_17 - .L_16)
.L_16:
        /*004c*/ 	.word	0x00000000
        /*0050*/ 	.short	0x0006
        /*0052*/ 	.short	0x0020
        /*0054*/ 	.byte	0x00, 0xf5, 0x21, 0x00


	//----- nvinfo : EIATTR_KPARAM_INFO
	.align		4
.L_17:
        /*0058*/ 	.byte	0x04, 0x17
        /*005a*/ 	.short	(.L_19 - .L_18)
.L_18:
        /*005c*/ 	.word	0x00000000
        /*0060*/ 	.short	0x0005
        /*0062*/ 	.short	0x0018
        /*0064*/ 	.byte	0x00, 0xf0, 0x11, 0x00


	//----- nvinfo : EIATTR_KPARAM_INFO
	.align		4
.L_19:
        /*0068*/ 	.byte	0x04, 0x17
        /*006a*/ 	.short	(.L_21 - .L_20)
.L_20:
        /*006c*/ 	.word	0x00000000
        /*0070*/ 	.short	0x0004
        /*0072*/ 	.short	0x0010
        /*0074*/ 	.byte	0x00, 0xf5, 0x21, 0x00


	//----- nvinfo : EIATTR_KPARAM_INFO
	.align		4
.L_21:
        /*0078*/ 	.byte	0x04, 0x17
        /*007a*/ 	.short	(.L_23 - .L_22)
.L_22:
        /*007c*/ 	.word	0x00000000
        /*0080*/ 	.short	0x0003
        /*0082*/ 	.short	0x000c
        /*0084*/ 	.byte	0x00, 0xf0, 0x11, 0x00


	//----- nvinfo : EIATTR_KPARAM_INFO
	.align		4
.L_23:
        /*0088*/ 	.byte	0x04, 0x17
        /*008a*/ 	.short	(.L_25 - .L_24)
.L_24:
        /*008c*/ 	.word	0x00000000
        /*0090*/ 	.short	0x0002
        /*0092*/ 	.short	0x0008
        /*0094*/ 	.byte	0x00, 0xf0, 0x11, 0x00


	//----- nvinfo : EIATTR_KPARAM_INFO
	.align		4
.L_25:
        /*0098*/ 	.byte	0x04, 0x17
        /*009a*/ 	.short	(.L_27 - .L_26)
.L_26:
        /*009c*/ 	.word	0x00000000
        /*00a0*/ 	.short	0x0001
        /*00a2*/ 	.short	0x0004
        /*00a4*/ 	.byte	0x00, 0xf0, 0x11, 0x00


	//----- nvinfo : EIATTR_KPARAM_INFO
	.align		4
.L_27:
        /*00a8*/ 	.byte	0x04, 0x17
        /*00aa*/ 	.short	(.L_29 - .L_28)
.L_28:
        /*00ac*/ 	.word	0x00000000
        /*00b0*/ 	.short	0x0000
        /*00b2*/ 	.short	0x0000
        /*00b4*/ 	.byte	0x00, 0xf0, 0x11, 0x00


	//----- nvinfo : EIATTR_SPARSE_MMA_MASK
	.align		4
.L_29:
        /*00b8*/ 	.byte	0x03, 0x50
        /*00ba*/ 	.short	0x0000


	//----- nvinfo : EIATTR_MAXREG_COUNT
	.align		4
        /*00bc*/ 	.byte	0x03, 0x1b
        /*00be*/ 	.short	0x00ff


	//----- nvinfo : EIATTR_NUM_BARRIERS
	.align		4
        /*00c0*/ 	.byte	0x02, 0x4c
        /*00c2*/ 	.byte	0x01
	.zero		1


	//----- nvinfo : EIATTR_MERCURY_ISA_VERSION
	.align		4
        /*00c4*/ 	.byte	0x03, 0x5f
        /*00c6*/ 	.short	0x0101


	//----- nvinfo : EIATTR_VRC_CTA_INIT_COUNT
	.align		4
        /*00c8*/ 	.byte	0x02, 0x4a
	.zero		1
	.zero		1


	//----- nvinfo : EIATTR_EXIT_INSTR_OFFSETS
	.align		4
        /*00cc*/ 	.byte	0x04, 0x1c
        /*00ce*/ 	.short	(.L_31 - .L_30)


	//   ....[0]....
.L_30:
        /*00d0*/ 	.word	0x00002d20


	//----- nvinfo : EIATTR_CBANK_PARAM_SIZE
	.align		4
.L_31:
        /*00d4*/ 	.byte	0x03, 0x19
        /*00d6*/ 	.short	0x003c


	//----- nvinfo : EIATTR_PARAM_CBANK
	.align		4
        /*00d8*/ 	.byte	0x04, 0x0a
        /*00da*/ 	.short	(.L_33 - .L_32)
	.align		4
.L_32:
        /*00dc*/ 	.word	index@(.nv.constant0._Z6sgemm7iiifPfiS_ifS_i)
        /*00e0*/ 	.short	0x0380
        /*00e2*/ 	.short	0x003c


	//----- nvinfo : EIATTR_SW_WAR
	.align		4
.L_33:
        /*00e4*/ 	.byte	0x04, 0x36
        /*00e6*/ 	.short	(.L_35 - .L_34)
.L_34:
        /*00e8*/ 	.word	0x00000008
.L_35:


//--------------------- .nv.callgraph             --------------------------
	.section	.nv.callgraph,"",@"SHT_CUDA_CALLGRAPH"
	.align	4
	.sectionentsize	8
	.align		4
        /*0000*/ 	.word	0x00000000
	.align		4
        /*0004*/ 	.word	0xffffffff
	.align		4
        /*0008*/ 	.word	0x00000000
	.align		4
        /*000c*/ 	.word	0xfffffffe
	.align		4
        /*0010*/ 	.word	0x00000000
	.align		4
        /*0014*/ 	.word	0xfffffffd
	.align		4
        /*0018*/ 	.word	0x00000000
	.align		4
        /*001c*/ 	.word	0xfffffffc


//--------------------- .text._Z6sgemm7iiifPfiS_ifS_i --------------------------
	.section	.text._Z6sgemm7iiifPfiS_ifS_i,"ax",@progbits
	.align	128
        .global         _Z6sgemm7iiifPfiS_ifS_i
        .type           _Z6sgemm7iiifPfiS_ifS_i,@function
        .size           _Z6sgemm7iiifPfiS_ifS_i,(.L_x_3 - _Z6sgemm7iiifPfiS_ifS_i)
        .other          _Z6sgemm7iiifPfiS_ifS_i,@"STO_CUDA_ENTRY STV_DEFAULT"
_Z6sgemm7iiifPfiS_ifS_i:
.text._Z6sgemm7iiifPfiS_ifS_i:
[----:B------:R-:W-:Y:S01]  /*0000*/  LDC R1, c[0x0][0x37c] ;  /* 0x0000df00ff017b82 */ /* 0x000fe20000000800 */
[----:B------:R-:W0:Y:S07]  /*0010*/  LDCU UR11, c[0x0][0x388] ;  /* 0x00007100ff0b77ac */ /* 0x000e2e0008000800 */
[----:B------:R-:W1:Y:S01]  /*0020*/  S2UR UR10, SR_CTAID.X ;  /* 0x00000000000a79c3 */ /* 0x000e620000002500 */
[----:B------:R-:W2:Y:S01]  /*0030*/  S2R R2, SR_TID.X ;  /* 0x0000000000027919 */ /* 0x000ea20000002100 */
[----:B------:R-:W-:-:S02]  /*0040*/  CS2R R4, SRZ ;  /* 0x0000000000047805 */ /* 0x000fc4000001ff00 */
[----:B------:R-:W-:Y:S02]  /*0050*/  CS2R R6, SRZ ;  /* 0x0000000000067805 */ /* 0x000fe4000001ff00 */
[----:B------:R-:W-:Y:S01]  /*0060*/  CS2R R8, SRZ ;  /* 0x0000000000087805 */ /* 0x000fe2000001ff00 */
[----:B------:R-:W3:Y:S01]  /*0070*/  S2R R3, SR_CTAID.Y ;  /* 0x0000000000037919 */ /* 0x000ee20000002600 */
[----:B------:R-:W-:Y:S02]  /*0080*/  CS2R R10, SRZ ;  /* 0x00000000000a7805 */ /* 0x000fe4000001ff00 */
[----:B------:R-:W-:Y:S02]  /*0090*/  CS2R R12, SRZ ;  /* 0x00000000000c7805 */ /* 0x000fe4000001ff00 */
[----:B------:R-:W-:Y:S02]  /*00a0*/  CS2R R14, SRZ ;  /* 0x00000000000e7805 */ /* 0x000fe4000001ff00 */
[----:B------:R-:W-:-:S02]  /*00b0*/  CS2R R16, SRZ ;  /* 0x0000000000107805 */ /* 0x000fc4000001ff00 */
[----:B------:R-:W-:Y:S02]  /*00c0*/  CS2R R18, SRZ ;  /* 0x0000000000127805 */ /* 0x000fe4000001ff00 */
[----:B------:R-:W-:Y:S02]  /*00d0*/  CS2R R20, SRZ ;  /* 0x0000000000147805 */ /* 0x000fe4000001ff00 */
[----:B------:R-:W-:Y:S02]  /*00e0*/  CS2R R22, SRZ ;  /* 0x0000000000167805 */ /* 0x000fe4000001ff00 */
[----:B------:R-:W-:Y:S02]  /*00f0*/  CS2R R24, SRZ ;  /* 0x0000000000187805 */ /* 0x000fe4000001ff00 */
[----:B------:R-:W-:Y:S02]  /*0100*/  CS2R R26, SRZ ;  /* 0x00000000001a7805 */ /* 0x000fe4000001ff00 */
[----:B------:R-:W-:-:S02]  /*0110*/  CS2R R28, SRZ ;  /* 0x00000000001c7805 */ /* 0x000fc4000001ff00 */
[----:B------:R-:W-:Y:S01]  /*0120*/  CS2R R30, SRZ ;  /* 0x00000000001e7805 */ /* 0x000fe2000001ff00 */
[----:B0-----:R-:W-:Y:S01]  /*0130*/  UISETP.GE.AND UP0, UPT, UR11, 0x1, UPT ;  /* 0x000000010b00788c */ /* 0x001fe2000bf06270 */
[----:B------:R-:W-:Y:S02]  /*0140*/  CS2R R32, SRZ ;  /* 0x0000000000207805 */ /* 0x000fe4000001ff00 */
        /* <DEDUP_REMOVED lines=17> */
[----:B------:R-:W0:Y:S01]  /*0260*/  LDCU.64 UR8, c[0x0][0x358] ;  /* 0x00006b00ff0877ac */ /* 0x000e220008000a00 */
[----:B-123--:R-:W-:Y:S05]  /*0270*/  BRA.U !UP0, `(.L_x_0) ;  /* 0x0000002908007547 */ /* 0x00efea000b800000 */
[----:B------:R-:W1:Y:S01]  /*0280*/  LDC R9, c[0x0][0x398] ;  /* 0x0000e600ff097b82 */ /* 0x000e620000000800 */
[----:B------:R-:W-:Y:S01]  /*0290*/  SHF.R.U32.HI R87, RZ, 0x1, R2 ;  /* 0x00000001ff577819 */ /* 0x000fe20000011602 */
[----:B------:R-:W2:Y:S01]  /*02a0*/  LDCU.64 UR6, c[0x0][0x3a0] ;  /* 0x00007400ff0677ac */ /* 0x000ea20008000a00 */
[C---:B------:R-:W-:Y:S02]  /*02b0*/  LOP3.LUT R0, R2.reuse, 0xe, RZ, 0xc0, !PT ;  /* 0x0000000e02007812 */ /* 0x040fe400078ec0ff */
[----:B------:R-:W-:Y:S02]  /*02c0*/  CS2R R66, SRZ ;  /* 0x0000000000427805 */ /* 0x000fe4000001ff00 */
[----:B------:R-:W-:Y:S01]  /*02d0*/  LOP3.LUT R5, R87, 0x1f8, RZ, 0xc0, !PT ;  /* 0x000001f857057812 */ /* 0x000fe200078ec0ff */
[----:B------:R-:W3:Y:S01]  /*02e0*/  LDCU.64 UR12, c[0x0][0x390] ;  /* 0x00007200ff0c77ac */ /* 0x000ee20008000a00 */
[----:B------:R-:W-:Y:S01]  /*02f0*/  SHF.L.U32 R4, R2, 0x2, RZ ;  /* 0x0000000202047819 */ /* 0x000fe200000006ff */
[----:B------:R-:W4:Y:S01]  /*0300*/  LDC R84, c[0x0][0x3a8] ;  /* 0x0000ea00ff547b82 */ /* 0x000f220000000800 */
[----:B------:R-:W-:Y:S01]  /*0310*/  LEA.HI R0, R0, R5, RZ, 0x1f ;  /* 0x0000000500007211 */ /* 0x000fe200078ff8ff */
[----:B------:R-:W-:Y:S01]  /*0320*/  USHF.L.U32 UR4, UR10, 0x7, URZ ;  /* 0x000000070a047899 */ /* 0x000fe200080006ff */
[----:B------:R-:W-:-:S02]  /*0330*/  LOP3.LUT R7, R4, 0x4, RZ, 0xc0, !PT ;  /* 0x0000000404077812 */ /* 0x000fc400078ec0ff */
[----:B------:R-:W-:Y:S02]  /*0340*/  CS2R R64, SRZ ;  /* 0x0000000000407805 */ /* 0x000fe4000001ff00 */
[----:B------:R-:W-:Y:S02]  /*0350*/  SHF.R.U32.HI R5, RZ, 0x5, R2 ;  /* 0x00000005ff057819 */ /* 0x000fe40000011602 */
[----:B------:R-:W-:Y:S02]  /*0360*/  CS2R R62, SRZ ;  /* 0x00000000003e7805 */ /* 0x000fe4000001ff00 */
[----:B------:R-:W-:Y:S02]  /*0370*/  LOP3.LUT R4, R4, 0x7c, RZ, 0xc0, !PT ;  /* 0x0000007c04047812 */ /* 0x000fe400078ec0ff */
[----:B------:R-:W-:Y:S02]  /*0380*/  CS2R R60, SRZ ;  /* 0x00000000003c7805 */ /* 0x000fe4000001ff00 */
[----:B------:R-:W-:-:S02]  /*0390*/  SHF.L.U32 R86, R2, 0xb, RZ ;  /* 0x0000000b02567819 */ /* 0x000fc400000006ff */
[----:B------:R-:W-:Y:S02]  /*03a0*/  CS2R R58, SRZ ;  /* 0x00000000003a7805 */ /* 0x000fe4000001ff00 */
[----:B------:R-:W-:Y:S02]  /*03b0*/  CS2R R56, SRZ ;  /* 0x0000000000387805 */ /* 0x000fe4000001ff00 */
[----:B------:R-:W-:Y:S02]  /*03c0*/  CS2R R54, SRZ ;  /* 0x0000000000367805 */ /* 0x000fe4000001ff00 */
[----:B------:R-:W-:Y:S02]  /*03d0*/  CS2R R52, SRZ ;  /* 0x0000000000347805 */ /* 0x000fe4000001ff00 */
[----:B------:R-:W-:Y:S02]  /*03e0*/  CS2R R50, SRZ ;  /* 0x0000000000327805 */ /* 0x000fe4000001ff00 */
[----:B------:R-:W-:Y:S01]  /*03f0*/  CS2R R48, SRZ ;  /* 0x0000000000307805 */ /* 0x000fe2000001ff00 */
[----:B-1----:R-:W-:Y:S01]  /*0400*/  IMAD R7, R0, R9, R7 ;  /* 0x0000000900077224 */ /* 0x002fe200078e0207 */
[----:B------:R-:W-:Y:S01]  /*0410*/  CS2R R46, SRZ ;  /* 0x00000000002e7805 */ /* 0x000fe2000001ff00 */
[----:B------:R-:W-:Y:S01]  /*0420*/  IMAD R9, R9, UR4, RZ ;  /* 0x0000000409097c24 */ /* 0x000fe2000f8e02ff */
[----:B------:R-:W-:Y:S01]  /*0430*/  CS2R R44, SRZ ;  /* 0x00000000002c7805 */ /* 0x000fe2000001ff00 */
[----:B------:R-:W-:Y:S01]  /*0440*/  IMAD.WIDE R6, R7, 0x4, RZ ;  /* 0x0000000407067825 */ /* 0x000fe200078e02ff */
[----:B------:R-:W-:-:S02]  /*0450*/  CS2R R42, SRZ ;  /* 0x00000000002a7805 */ /* 0x000fc4000001ff00 */
[----:B------:R-:W-:Y:S02]  /*0460*/  CS2R R40, SRZ ;  /* 0x0000000000287805 */ /* 0x000fe4000001ff00 */
[----:B------:R-:W-:Y:S01]  /*0470*/  CS2R R38, SRZ ;  /* 0x0000000000267805 */ /* 0x000fe2000001ff00 */
[----:B----4-:R-:W-:Y:S01]  /*0480*/  IMAD R4, R5, R84, R4 ;  /* 0x0000005405047224 */ /* 0x010fe200078e0204 */
[----:B------:R-:W-:Y:S01]  /*0490*/  CS2R R36, SRZ ;  /* 0x0000000000247805 */ /* 0x000fe2000001ff00 */
[----:B------:R-:W-:Y:S01]  /*04a0*/  IMAD.WIDE R6, R9, 0x4, R6 ;  /* 0x0000000409067825 */ /* 0x000fe200078e0206 */
[----:B------:R-:W-:Y:S02]  /*04b0*/  CS2R R34, SRZ ;  /* 0x0000000000227805 */ /* 0x000fe4000001ff00 */
[----:B------:R-:W-:Y:S02]  /*04c0*/  CS2R R32, SRZ ;  /* 0x0000000000207805 */ /* 0x000fe4000001ff00 */
[----:B------:R-:W-:Y:S01]  /*04d0*/  CS2R R30, SRZ ;  /* 0x00000000001e7805 */ /* 0x000fe2000001ff00 */
[----:B------:R-:W-:Y:S01]  /*04e0*/  IMAD.WIDE R4, R4, 0x4, RZ ;  /* 0x0000000404047825 */ /* 0x000fe200078e02ff */
[----:B---3--:R-:W-:-:S02]  /*04f0*/  IADD3 R0, P1, PT, R6, UR12, RZ ;  /* 0x0000000c06007c10 */ /* 0x008fc4000ff3e0ff */
[----:B------:R-:W-:Y:S02]  /*0500*/  CS2R R28, SRZ ;  /* 0x00000000001c7805 */ /* 0x000fe4000001ff00 */
[----:B------:R-:W-:Y:S02]  /*0510*/  CS2R R26, SRZ ;  /* 0x00000000001a7805 */ /* 0x000fe4000001ff00 */
[----:B------:R-:W-:Y:S02]  /*0520*/  CS2R R24, SRZ ;  /* 0x0000000000187805 */ /* 0x000fe4000001ff00 */
[----:B------:R-:W-:Y:S01]  /*0530*/  IADD3.X R85, PT, PT, R7, UR13, RZ, P1, !PT ;  /* 0x0000000d07557c10 */ /* 0x000fe20008ffe4ff */
[----:B------:R-:W-:Y:S01]  /*0540*/  IMAD.WIDE.U32 R4, R3, 0x200, R4 ;  /* 0x0000020003047825 */ /* 0x000fe200078e0004 */
[----:B------:R-:W-:Y:S02]  /*0550*/  CS2R R22, SRZ ;  /* 0x0000000000167805 */ /* 0x000fe4000001ff00 */
[----:B------:R-:W-:-:S02]  /*0560*/  CS2R R20, SRZ ;  /* 0x0000000000147805 */ /* 0x000fc4000001ff00 */
[----:B------:R-:W-:Y:S02]  /*0570*/  CS2R R18, SRZ ;  /* 0x0000000000127805 */ /* 0x000fe4000001ff00 */
[----:B------:R-:W-:Y:S02]  /*0580*/  CS2R R16, SRZ ;  /* 0x0000000000107805 */ /* 0x000fe4000001ff00 */
[----:B--2---:R-:W-:Y:S02]  /*0590*/  IADD3 R94, P0, PT, R4, UR6, RZ ;  /* 0x00000006045e7c10 */ /* 0x004fe4000ff1e0ff */
[----:B------:R-:W-:Y:S02]  /*05a0*/  CS2R R14, SRZ ;  /* 0x00000000000e7805 */ /* 0x000fe4000001ff00 */
[----:B------:R-:W-:Y:S02]  /*05b0*/  CS2R R12, SRZ ;  /* 0x00000000000c7805 */ /* 0x000fe4000001ff00 */
[----:B------:R-:W-:-:S02]  /*05c0*/  CS2R R10, SRZ ;  /* 0x00000000000a7805 */ /* 0x000fc4000001ff00 */
[----:B------:R-:W-:Y:S02]  /*05d0*/  IADD3.X R95, PT, PT, R5, UR7, RZ, P0, !PT ;  /* 0x00000007055f7c10 */ /* 0x000fe400087fe4ff */
[----:B------:R-:W-:Y:S02]  /*05e0*/  CS2R R8, SRZ ;  /* 0x0000000000087805 */ /* 0x000fe4000001ff00 */
[----:B------:R-:W-:Y:S02]  /*05f0*/  CS2R R6, SRZ ;  /* 0x0000000000067805 */ /* 0x000fe4000001ff00 */
[----:B------:R-:W-:Y:S02]  /*0600*/  CS2R R4, SRZ ;  /* 0x0000000000047805 */ /* 0x000fe4000001ff00 */
[----:B------:R-:W-:Y:S01]  /*0610*/  LOP3.LUT R86, R86, 0x800, RZ, 0xc0, !PT ;  /* 0x0000080056567812 */ /* 0x000fe200078ec0ff */
[----:B------:R-:W-:-:S06]  /*0620*/  UMOV UR4, URZ ;  /* 0x000000ff00047c82 */ /* 0x000fcc0008000000 */
.L_x_1:
[----:B------:R-:W-:Y:S01]  /*0630*/  MOV R68, R0 ;  /* 0x0000000000447202 */ /* 0x000fe20000000f00 */
[----:B0-----:R-:W2:Y:S01]  /*0640*/  LDG.E.128 R88, desc[UR8][R94.64] ;  /* 0x000000085e587981 */ /* 0x001ea2000c1e1d00 */
[----:B------:R-:W-:-:S05]  /*0650*/  MOV R69, R85 ;  /* 0x0000005500457202 */ /* 0x000fca0000000f00 */
[----:B------:R0:W3:Y:S01]  /*0660*/  LDG.E.128 R80, desc[UR8][R68.64] ;  /* 0x0000000844507981 */ /* 0x0000e2000c1e1d00 */
[----:B------:R-:W1:Y:S01]  /*0670*/  S2UR UR7, SR_CgaCtaId ;  /* 0x00000000000779c3 */ /* 0x000e620000008800 */
[C---:B------:R-:W-:Y:S02]  /*0680*/  SHF.L.U32 R72, R2.reuse, 0x3, RZ ;  /* 0x0000000302487819 */ /* 0x040fe400000006ff */
[----:B------:R-:W-:Y:S01]  /*0690*/  SHF.L.U32 R93, R2, 0x4, RZ ;  /* 0x00000004025d7819 */ /* 0x000fe200000006ff */
[----:B------:R-:W-:Y:S01]  /*06a0*/  UMOV UR5, 0x400 ;  /* 0x0000040000057882 */ /* 0x000fe20000000000 */
[----:B0-----:R-:W-:Y:S01]  /*06b0*/  LOP3.LUT R68, R72, 0x100, RZ, 0xc0, !PT ;  /* 0x0000010048447812 */ /* 0x001fe200078ec0ff */
[----:B------:R-:W-:Y:S01]  /*06c0*/  UIADD3 UR6, UPT, UPT, UR5, 0x1000, URZ ;  /* 0x0000100005067890 */ /* 0x000fe2000fffe0ff */
[C---:B------:R-:W-:Y:S02]  /*06d0*/  LOP3.LUT R70, R93.reuse, 0x3e00, RZ, 0xc0, !PT ;  /* 0x00003e005d467812 */ /* 0x040fe400078ec0ff */
[----:B------:R-:W-:-:S02]  /*06e0*/  LOP3.LUT R71, R93, 0x1f0, RZ, 0xc0, !PT ;  /* 0x000001f05d477812 */ /* 0x000fc400078ec0ff */
[----:B------:R-:W-:Y:S02]  /*06f0*/  LOP3.LUT R93, R68, 0xe0, R93, 0xf8, !PT ;  /* 0x000000e0445d7812 */ /* 0x000fe400078ef85d */
[----:B------:R-:W-:-:S04]  /*0700*/  SHF.L.U32 R68, R2, 0x1, RZ ;  /* 0x0000000102447819 */ /* 0x000fc800000006ff */
[----:B------:R-:W-:Y:S01]  /*0710*/  LOP3.LUT R69, R68, 0x7fc, RZ, 0xc0, !PT ;  /* 0x000007fc44457812 */ /* 0x000fe200078ec0ff */
[----:B-1----:R-:W-:Y:S02]  /*0720*/  ULEA UR5, UR7, UR5, 0x18 ;  /* 0x0000000507057291 */ /* 0x002fe4000f8ec0ff */
[----:B------:R-:W-:-:S04]  /*0730*/  ULEA UR6, UR7, UR6, 0x18 ;  /* 0x0000000607067291 */ /* 0x000fc8000f8ec0ff */
[----:B------:R-:W-:Y:S02]  /*0740*/  IADD3 R96, PT, PT, R69, UR5, R86 ;  /* 0x0000000545607c10 */ /* 0x000fe4000fffe056 */
[----:B------:R-:W-:Y:S02]  /*0750*/  IADD3 R97, PT, PT, R71, UR6, R70 ;  /* 0x0000000647617c10 */ /* 0x000fe4000fffe046 */
[----:B------:R-:W-:-:S04]  /*0760*/  LOP3.LUT R71, R72, 0x8, RZ, 0xc0, !PT ;  /* 0x0000000848477812 */ /* 0x000fc800078ec0ff */
[----:B------:R-:W-:-:S04]  /*0770*/  LOP3.LUT R68, R71, 0x10, R2, 0xf8, !PT ;  /* 0x0000001047447812 */ /* 0x000fc800078ef802 */
[----:B------:R-:W-:-:S04]  /*0780*/  LOP3.LUT R68, R68, 0x1e0, R87, 0xf8, !PT ;  /* 0x000001e044447812 */ /* 0x000fc800078ef857 */
[----:B------:R-:W-:Y:S01]  /*0790*/  LEA R92, R68, UR5, 0x2 ;  /* 0x00000005445c7c11 */ /* 0x000fe2000f8e10ff */
[----:B---3--:R-:W-:Y:S04]  /*07a0*/  STS [R96], R80 ;  /* 0x0000005060007388 */ /* 0x008fe80000000800 */
[----:B------:R-:W-:Y:S04]  /*07b0*/  STS [R96+0x200], R81 ;  /* 0x0002005160007388 */ /* 0x000fe80000000800 */
[----:B------:R-:W-:Y:S04]  /*07c0*/  STS [R96+0x400], R82 ;  /* 0x0004005260007388 */ /* 0x000fe80000000800 */
[----:B------:R-:W-:Y:S04]  /*07d0*/  STS [R96+0x600], R83 ;  /* 0x0006005360007388 */ /* 0x000fe80000000800 */
[----:B--2---:R-:W-:Y:S01]  /*07e0*/  STS.128 [R97], R88 ;  /* 0x0000005861007388 */ /* 0x004fe20000000c00 */
[----:B------:R-:W-:Y:S06]  /*07f0*/  BAR.SYNC.DEFER_BLOCKING 0x0 ;  /* 0x0000000000007b1d */ /* 0x000fec0000010000 */
[----:B------:R-:W-:Y:S04]  /*0800*/  LDS.128 R68, [R92] ;  /* 0x000000005c447984 */ /* 0x000fe80000000c00 */
[----:B------:R-:W0:Y:S04]  /*0810*/  LDS.128 R72, [R93+UR6] ;  /* 0x000000065d487984 */ /* 0x000e280008000c00 */
[----:B------:R-:W1:Y:S04]  /*0820*/  LDS.128 R76, [R92+0x10] ;  /* 0x000010005c4c7984 */ /* 0x000e680000000c00 */
[----:B------:R-:W2:Y:S01]  /*0830*/  LDS.128 R80, [R93+UR6+0x10] ;  /* 0x000010065d507984 */ /* 0x000ea20008000c00 */
[-C--:B0-----:R-:W-:Y:S01]  /*0840*/  FFMA R4, R68, R72.reuse, R4 ;  /* 0x0000004844047223 */ /* 0x081fe20000000004 */
[-C--:B------:R-:W-:Y:S01]  /*0850*/  FFMA R12, R69, R72.reuse, R12 ;  /* 0x00000048450c7223 */ /* 0x080fe2000000000c */
[-C--:B------:R-:W-:Y:S01]  /*0860*/  FFMA R20, R70, R72.reuse, R20 ;  /* 0x0000004846147223 */ /* 0x080fe20000000014 */
[-C--:B------:R-:W-:Y:S01]  /*0870*/  FFMA R28, R71, R72.reuse, R28 ;  /* 0x00000048471c7223 */ /* 0x080fe2000000001c */
[-C--:B-1----:R-:W-:Y:S01]  /*0880*/  FFMA R36, R76, R72.reuse, R36 ;  /* 0x000000484c247223 */ /* 0x082fe20000000024 */
[-C--:B------:R-:W-:Y:S01]  /*0890*/  FFMA R44, R77, R72.reuse, R44 ;  /* 0x000000484d2c7223 */ /* 0x080fe2000000002c */
[-C--:B------:R-:W-:Y:S01]  /*08a0*/  FFMA R89, R78, R72.reuse, R52 ;  /* 0x000000484e597223 */ /* 0x080fe20000000034 */
[----:B------:R-:W-:Y:S01]  /*08b0*/  FFMA R60, R79, R72, R60 ;  /* 0x000000484f3c7223 */ /* 0x000fe2000000003c */
[-C--:B------:R-:W-:Y:S01]  /*08c0*/  FFMA R52, R69, R73.reuse, R13 ;  /* 0x0000004945347223 */ /* 0x080fe2000000000d */
[-C--:B------:R-:W-:Y:S01]  /*08d0*/  FFMA R72, R71, R73.reuse, R29 ;  /* 0x0000004947487223 */ /* 0x080fe2000000001d */
[-C--:B------:R-:W-:Y:S01]  /*08e0*/  FFMA R88, R77, R73.reuse, R45 ;  /* 0x000000494d587223 */ /* 0x080fe2000000002d */
[----:B------:R-:W-:Y:S01]  /*08f0*/  FFMA R90, R79, R73, R61 ;  /* 0x000000494f5a7223 */ /* 0x000fe2000000003d */
[-C--:B------:R-:W-:Y:S01]  /*0900*/  FFMA R13, R68, R74.reuse, R6 ;  /* 0x0000004a440d7223 */ /* 0x080fe20000000006 */
[-C--:B------:R-:W-:Y:S01]  /*0910*/  FFMA R14, R69, R74.reuse, R14 ;  /* 0x0000004a450e7223 */ /* 0x080fe2000000000e */
[-C--:B------:R-:W-:Y:S01]  /*0920*/  FFMA R29, R70, R74.reuse, R22 ;  /* 0x0000004a461d7223 */ /* 0x080fe20000000016 */
[-C--:B------:R-:W-:Y:S01]  /*0930*/  FFMA R30, R71, R74.reuse, R30 ;  /* 0x0000004a471e7223 */ /* 0x080fe2000000001e */
[-C--:B------:R-:W-:Y:S01]  /*0940*/  FFMA R45, R76, R74.reuse, R38 ;  /* 0x0000004a4c2d7223 */ /* 0x080fe20000000026 */
[-C--:B------:R-:W-:Y:S01]  /*0950*/  FFMA R46, R77, R74.reuse, R46 ;  /* 0x0000004a4d2e7223 */ /* 0x080fe2000000002e */
[-C--:B------:R-:W-:Y:S01]  /*0960*/  FFMA R61, R78, R74.reuse, R54 ;  /* 0x0000004a4e3d7223 */ /* 0x080fe20000000036 */
[----:B------:R-:W-:Y:S01]  /*0970*/  FFMA R62, R79, R74, R62 ;  /* 0x0000004a4f3e7223 */ /* 0x000fe2000000003e */
[-C--:B------:R-:W-:Y:S01]  /*0980*/  FFMA R38, R71, R75.reuse, R31 ;  /* 0x0000004b47267223 */ /* 0x080fe2000000001f */
[-C--:B------:R-:W-:Y:S01]  /*0990*/  FFMA R54, R77, R75.reuse, R47 ;  /* 0x0000004b4d367223 */ /* 0x080fe2000000002f */
[----:B------:R-:W-:Y:S01]  /*09a0*/  FFMA R74, R79, R75, R63 ;  /* 0x0000004b4f4a7223 */ /* 0x000fe2000000003f */
[-C--:B------:R-:W-:Y:S01]  /*09b0*/  FFMA R5, R68, R73.reuse, R5 ;  /* 0x0000004944057223 */ /* 0x080fe20000000005 */
[-C--:B------:R-:W-:Y:S01]  /*09c0*/  FFMA R21, R70, R73.reuse, R21 ;  /* 0x0000004946157223 */ /* 0x080fe20000000015 */
[-C--:B------:R-:W-:Y:S01]  /*09d0*/  FFMA R37, R76, R73.reuse, R37 ;  /* 0x000000494c257223 */ /* 0x080fe20000000025 */
[----:B------:R-:W-:Y:S01]  /*09e0*/  FFMA R53, R78, R73, R53 ;  /* 0x000000494e357223 */ /* 0x000fe20000000035 */
[C---:B------:R-:W-:Y:S01]  /*09f0*/  FFMA R7, R68.reuse, R75, R7 ;  /* 0x0000004b44077223 */ /* 0x040fe20000000007 */
[C---:B--2---:R-:W-:Y:S01]  /*0a00*/  FFMA R31, R68.reuse, R80, R8 ;  /* 0x00000050441f7223 */ /* 0x044fe20000000008 */
[C---:B------:R-:W-:Y:S01]  /*0a10*/  FFMA R47, R68.reuse, R81, R9 ;  /* 0x00000051442f7223 */ /* 0x040fe20000000009 */
[C---:B------:R-:W-:Y:S01]  /*0a20*/  FFMA R63, R68.reuse, R82, R10 ;  /* 0x00000052443f7223 */ /* 0x040fe2000000000a */
[----:B------:R-:W-:Y:S01]  /*0a30*/  FFMA R68, R68, R83, R11 ;  /* 0x0000005344447223 */ /* 0x000fe2000000000b */
[C---:B------:R-:W-:Y:S01]  /*0a40*/  FFMA R96, R69.reuse, R80, R16 ;  /* 0x0000005045607223 */ /* 0x040fe20000000010 */
[C---:B------:R-:W-:Y:S01]  /*0a50*/  FFMA R98, R69.reuse, R81, R17 ;  /* 0x0000005145627223 */ /* 0x040fe20000000011 */
[CC--:B------:R-:W-:Y:S01]  /*0a60*/  FFMA R73, R69.reuse, R82.reuse, R18 ;  /* 0x0000005245497223 */ /* 0x0c0fe20000000012 */
[----:B------:R-:W-:Y:S01]  /*0a70*/  FFMA R100, R69, R83, R19 ;  /* 0x0000005345647223 */ /* 0x000fe20000000013 */
[----:B------:R-:W-:Y:S04]  /*0a80*/  LDS.128 R8, [R92+0x200] ;  /* 0x000200005c087984 */ /* 0x000fe80000000c00 */
[----:B------:R-:W0:Y:S01]  /*0a90*/  LDS.128 R16, [R93+UR6+0x200] ;  /* 0x000200065d107984 */ /* 0x000e220008000c00 */
[C---:B------:R-:W-:Y:S01]  /*0aa0*/  FFMA R104, R71.reuse, R81, R33 ;  /* 0x0000005147687223 */ /* 0x040fe20000000021 */
[C---:B------:R-:W-:Y:S01]  /*0ab0*/  FFMA R33, R71.reuse, R82, R34 ;  /* 0x0000005247217223 */ /* 0x040fe20000000022 */
[----:B------:R-:W-:Y:S01]  /*0ac0*/  FFMA R34, R71, R83, R35 ;  /* 0x0000005347227223 */ /* 0x000fe20000000023 */
[C---:B------:R-:W-:Y:S01]  /*0ad0*/  FFMA R35, R76.reuse, R80, R40 ;  /* 0x000000504c237223 */ /* 0x040fe20000000028 */
[C---:B------:R-:W-:Y:S01]  /*0ae0*/  FFMA R40, R76.reuse, R81, R41 ;  /* 0x000000514c287223 */ /* 0x040fe20000000029 */
[C---:B------:R-:W-:Y:S01]  /*0af0*/  FFMA R39, R76.reuse, R75, R39 ;  /* 0x0000004b4c277223 */ /* 0x040fe20000000027 */
[CC--:B------:R-:W-:Y:S01]  /*0b00*/  FFMA R41, R76.reuse, R82.reuse, R42 ;  /* 0x000000524c297223 */ /* 0x0c0fe2000000002a */
[----:B------:R-:W-:Y:S01]  /*0b10*/  FFMA R76, R76, R83, R43 ;  /* 0x000000534c4c7223 */ /* 0x000fe2000000002b */
[----:B------:R-:W-:Y:S01]  /*0b20*/  FFMA R6, R69, R75, R15 ;  /* 0x0000004b45067223 */ /* 0x000fe2000000000f */
[C---:B------:R-:W-:Y:S01]  /*0b30*/  FFMA R42, R77.reuse, R81, R49 ;  /* 0x000000514d2a7223 */ /* 0x040fe20000000031 */
[C---:B------:R-:W-:Y:S01]  /*0b40*/  FFMA R43, R77.reuse, R82, R50 ;  /* 0x000000524d2b7223 */ /* 0x040fe20000000032 */
[-C--:B------:R-:W-:Y:S01]  /*0b50*/  FFMA R15, R70, R75.reuse, R23 ;  /* 0x0000004b460f7223 */ /* 0x080fe20000000017 */
[C---:B------:R-:W-:Y:S01]  /*0b60*/  FFMA R55, R78.reuse, R75, R55 ;  /* 0x0000004b4e377223 */ /* 0x040fe20000000037 */
[C---:B------:R-:W-:Y:S01]  /*0b70*/  FFMA R50, R77.reuse, R83, R51 ;  /* 0x000000534d327223 */ /* 0x040fe20000000033 */
[-C--:B------:R-:W-:Y:S01]  /*0b80*/  FFMA R49, R78, R80.reuse, R56 ;  /* 0x000000504e317223 */ /* 0x080fe20000000038 */
[C---:B------:R-:W-:Y:S01]  /*0b90*/  FFMA R69, R70.reuse, R80, R24 ;  /* 0x0000005046457223 */ /* 0x040fe20000000018 */
[CC--:B------:R-:W-:Y:S01]  /*0ba0*/  FFMA R102, R70.reuse, R81.reuse, R25 ;  /* 0x0000005146667223 */ /* 0x0c0fe20000000019 */
[-C--:B------:R-:W-:Y:S01]  /*0bb0*/  FFMA R75, R70, R82.reuse, R26 ;  /* 0x00000052464b7223 */ /* 0x080fe2000000001a */
[C---:B------:R-:W-:Y:S01]  /*0bc0*/  FFMA R56, R78.reuse, R81, R57 ;  /* 0x000000514e387223 */ /* 0x040fe20000000039 */
[----:B------:R-:W-:Y:S01]  /*0bd0*/  FFMA R51, R78, R82, R58 ;  /* 0x000000524e337223 */ /* 0x000fe2000000003a */
[-C--:B------:R-:W-:Y:S01]  /*0be0*/  FFMA R70, R70, R83.reuse, R27 ;  /* 0x0000005346467223 */ /* 0x080fe2000000001b */
[----:B------:R-:W-:Y:S01]  /*0bf0*/  FFMA R48, R77, R80, R48 ;  /* 0x000000504d307223 */ /* 0x000fe20000000030 */
[----:B------:R-:W-:Y:S01]  /*0c00*/  FFMA R78, R78, R83, R59 ;  /* 0x000000534e4e7223 */ /* 0x000fe2000000003b */
[----:B------:R-:W1:Y:S01]  /*0c10*/  LDS.128 R24, [R92+0x210] ;  /* 0x000210005c187984 */ /* 0x000e620000000c00 */
[C---:B0-----:R-:W-:Y:S01]  /*0c20*/  FFMA R59, R10.reuse, R16, R20 ;  /* 0x000000100a3b7223 */ /* 0x041fe20000000014 */
[----:B------:R-:W-:-:S02]  /*0c30*/  FFMA R77, R10, R17, R21 ;  /* 0x000000110a4d7223 */ /* 0x000fc40000000015 */
[----:B------:R-:W0:Y:S01]  /*0c40*/  LDS.128 R20, [R93+UR6+0x210] ;  /* 0x000210065d147984 */ /* 0x000e220008000c00 */
[-C--:B------:R-:W-:Y:S01]  /*0c50*/  FFMA R32, R71, R80.reuse, R32 ;  /* 0x0000005047207223 */ /* 0x080fe20000000020 */
[C---:B------:R-:W-:Y:S01]  /*0c60*/  FFMA R64, R79.reuse, R80, R64 ;  /* 0x000000504f407223 */ /* 0x040fe20000000040 */
[C---:B------:R-:W-:Y:S01]  /*0c70*/  FFMA R80, R79.reuse, R81, R65 ;  /* 0x000000514f507223 */ /* 0x040fe20000000041 */
[C---:B------:R-:W-:Y:S01]  /*0c80*/  FFMA R71, R79.reuse, R82, R66 ;  /* 0x000000524f477223 */ /* 0x040fe20000000042 */
[----:B------:R-:W-:Y:S01]  /*0c90*/  FFMA R58, R79, R83, R67 ;  /* 0x000000534f3a7223 */ /* 0x000fe20000000043 */
[CC--:B------:R-:W-:Y:S01]  /*0ca0*/  FFMA R57, R8.reuse, R16.reuse, R4 ;  /* 0x0000001008397223 */ /* 0x0c0fe20000000004 */
[-C--:B------:R-:W-:Y:S01]  /*0cb0*/  FFMA R12, R9, R16.reuse, R12 ;  /* 0x00000010090c7223 */ /* 0x080fe2000000000c */
[----:B------:R-:W-:Y:S01]  /*0cc0*/  FFMA R28, R11, R16, R28 ;  /* 0x000000100b1c7223 */ /* 0x000fe2000000001c */
[CC--:B------:R-:W-:Y:S01]  /*0cd0*/  FFMA R67, R8.reuse, R17.reuse, R5 ;  /* 0x0000001108437223 */ /* 0x0c0fe20000000005 */
[-C--:B------:R-:W-:Y:S01]  /*0ce0*/  FFMA R52, R9, R17.reuse, R52 ;  /* 0x0000001109347223 */ /* 0x080fe20000000034 */
[----:B------:R-:W-:Y:S01]  /*0cf0*/  FFMA R72, R11, R17, R72 ;  /* 0x000000110b487223 */ /* 0x000fe20000000048 */
[-C--:B------:R-:W-:Y:S01]  /*0d00*/  FFMA R13, R8, R18.reuse, R13 ;  /* 0x00000012080d7223 */ /* 0x080fe2000000000d */
[-C--:B------:R-:W-:Y:S01]  /*0d10*/  FFMA R14, R9, R18.reuse, R14 ;  /* 0x00000012090e7223 */ /* 0x080fe2000000000e */
[-C--:B------:R-:W-:Y:S01]  /*0d20*/  FFMA R29, R10, R18.reuse, R29 ;  /* 0x000000120a1d7223 */ /* 0x080fe2000000001d */
[C---:B------:R-:W-:Y:S01]  /*0d30*/  FFMA R30, R11.reuse, R18, R30 ;  /* 0x000000120b1e7223 */ /* 0x040fe2000000001e */
[-C--:B------:R-:W-:Y:S01]  /*0d40*/  FFMA R79, R8, R19.reuse, R7 ;  /* 0x00000013084f7223 */ /* 0x080fe20000000007 */
[-C--:B------:R-:W-:Y:S01]  /*0d50*/  FFMA R15, R10, R19.reuse, R15 ;  /* 0x000000130a0f7223 */ /* 0x080fe2000000000f */
[----:B------:R-:W-:Y:S01]  /*0d60*/  FFMA R38, R11, R19, R38 ;  /* 0x000000130b267223 */ /* 0x000fe20000000026 */
        /* <DEDUP_REMOVED lines=16> */
[----:B------:R-:W-:Y:S01]  /*0e70*/  FFMA R74, R27, R19, R74 ;  /* 0x000000131b4a7223 */ /* 0x000fe2000000004a */
[----:B------:R-:W-:Y:S01]  /*0e80*/  LDS.128 R4, [R92+0x400] ;  /* 0x000400005c047984 */ /* 0x000fe20000000c00 */
[C---:B0-----:R-:W-:Y:S01]  /*0e90*/  FFMA R31, R8.reuse, R20, R31 ;  /* 0x00000014081f7223 */ /* 0x041fe2000000001f */
[C---:B------:R-:W-:Y:S01]  /*0ea0*/  FFMA R66, R8.reuse, R21, R47 ;  /* 0x0000001508427223 */ /* 0x040fe2000000002f */
[C---:B------:R-:W-:Y:S01]  /*0eb0*/  FFMA R63, R8.reuse, R22, R63 ;  /* 0x00000016083f7223 */ /* 0x040fe2000000003f */
[----:B------:R-:W-:Y:S01]  /*0ec0*/  FFMA R68, R8, R23, R68 ;  /* 0x0000001708447223 */ /* 0x000fe20000000044 */
[C---:B------:R-:W-:Y:S01]  /*0ed0*/  FFMA R96, R9.reuse, R20, R96 ;  /* 0x0000001409607223 */ /* 0x040fe20000000060 */
        /* <DEDUP_REMOVED lines=27> */
[----:B------:R-:W0:Y:S04]  /*1090*/  LDS.128 R8, [R93+UR6+0x400] ;  /* 0x000400065d087984 */ /* 0x000e280008000c00 */
[----:B------:R-:W1:Y:S04]  /*10a0*/  LDS.128 R16, [R92+0x410] ;  /* 0x000410005c107984 */ /* 0x000e680000000c00 */
[----:B------:R-:W2:Y:S04]  /*10b0*/  LDS.128 R20, [R93+UR6+0x410] ;  /* 0x000410065d147984 */ /* 0x000ea80008000c00 */
[----:B------:R-:W-:Y:S01]  /*10c0*/  LDS.128 R24, [R92+0x610] ;  /* 0x000610005c187984 */ /* 0x000fe20000000c00 */
        /* <DEDUP_REMOVED lines=32> */
[C---:B--2---:R-:W-:Y:S01]  /*12d0*/  FFMA R31, R4.reuse, R20, R31 ;  /* 0x00000014041f7223 */ /* 0x044fe2000000001f */
        /* <DEDUP_REMOVED lines=31> */
[----:B------:R-:W-:Y:S04]  /*14d0*/  LDS.128 R4, [R92+0x600] ;  /* 0x000600005c047984 */ /* 0x000fe80000000c00 */
[----:B------:R-:W0:Y:S04]  /*14e0*/  LDS.128 R8, [R93+UR6+0x600] ;  /* 0x000600065d087984 */ /* 0x000e280008000c00 */
[----:B------:R-:W1:Y:S04]  /*14f0*/  LDS.128 R16, [R93+UR6+0x610] ;  /* 0x000610065d107984 */ /* 0x000e680008000c00 */
[----:B------:R-:W-:Y:S01]  /*1500*/  LDS.128 R20, [R92+0x810] ;  /* 0x000810005c147984 */ /* 0x000fe20000000c00 */
[-C--:B0-----:R-:W-:Y:S01]  /*1510*/  FFMA R57, R4, R8.reuse, R57 ;  /* 0x0000000804397223 */ /* 0x081fe20000000039 */
        /* <DEDUP_REMOVED lines=31> */
[C---:B-1----:R-:W-:Y:S01]  /*1710*/  FFMA R31, R4.reuse, R16, R31 ;  /* 0x00000010041f7223 */ /* 0x042fe2000000001f */
        /* <DEDUP_REMOVED lines=102> */
[----:B------:R-:W-:Y:S01]  /*1d80*/  LDS.128 R20, [R93+UR6+0xc00] ;  /* 0x000c00065d147984 */ /* 0x000fe20008000c00 */
        /* <DEDUP_REMOVED lines=56> */
[----:B------:R-:W0:Y:S01]  /*2110*/  LDS.128 R8, [R92+0xc00] ;  /* 0x000c00005c087984 */ /* 0x000e220000000c00 */
[C---:B------:R-:W-:Y:S01]  /*2120*/  FFMA R35, R24.reuse, R16, R35 ;  /* 0x0000001018237223 */ /* 0x040fe20000000023 */
[C---:B------:R-:W-:Y:S01]  /*2130*/  FFMA R108, R24.reuse, R17, R40 ;  /* 0x00000011186c7223 */ /* 0x040fe20000000028 */
[C---:B------:R-:W-:Y:S01]  /*2140*/  FFMA R81, R24.reuse, R18, R41 ;  /* 0x0000001218517223 */ /* 0x040fe20000000029 */
[----:B------:R-:W1:Y:S01]  /*2150*/  LDS.128 R4, [R92+0xc10] ;  /* 0x000c10005c047984 */ /* 0x000e620000000c00 */
[----:B------:R-:W-:Y:S01]  /*2160*/  FFMA R76, R24, R19, R76 ;  /* 0x00000013184c7223 */ /* 0x000fe2000000004c */
[C---:B------:R-:W-:Y:S01]  /*2170*/  FFMA R64, R27.reuse, R16, R64 ;  /* 0x000000101b407223 */ /* 0x040fe20000000040 */
[C---:B------:R-:W-:Y:S01]  /*2180*/  FFMA R80, R27.reuse, R17, R80 ;  /* 0x000000111b507223 */ /* 0x040fe20000000050 */
[C---:B------:R-:W-:Y:S01]  /*2190*/  FFMA R26, R27.reuse, R18, R71 ;  /* 0x000000121b1a7223 */ /* 0x040fe20000000047 */
[----:B------:R-:W-:-:S02]  /*21a0*/  FFMA R58, R27, R19, R58 ;  /* 0x000000131b3a7223 */ /* 0x000fc4000000003a */
        /* <DEDUP_REMOVED lines=25> */
[----:B--2---:R-:W-:Y:S01]  /*2340*/  FFMA R71, R8, R16, R31 ;  /* 0x0000001008477223 */ /* 0x004fe2000000001f */
[----:B------:R-:W-:Y:S01]  /*2350*/  FFMA R42, R4, R23, R39 ;  /* 0x00000017042a7223 */ /* 0x000fe20000000027 */
[-C--:B------:R-:W-:Y:S01]  /*2360*/  FFMA R22, R9, R17.reuse, R98 ;  /* 0x0000001109167223 */ /* 0x080fe20000000062 */
[----:B------:R-:W-:Y:S01]  /*2370*/  FFMA R31, R10, R18, R75 ;  /* 0x000000120a1f7223 */ /* 0x000fe2000000004b */
[----:B------:R-:W-:Y:S01]  /*2380*/  FFMA R116, R8, R17, R66 ;  /* 0x0000001108747223 */ /* 0x000fe20000000042 */
[C---:B------:R-:W-:Y:S01]  /*2390*/  FFMA R91, R11.reuse, R16, R32 ;  /* 0x000000100b5b7223 */ /* 0x040fe20000000020 */
[C---:B------:R-:W-:Y:S01]  /*23a0*/  FFMA R39, R11.reuse, R18, R33 ;  /* 0x000000120b277223 */ /* 0x040fe20000000021 */
[----:B------:R-:W-:Y:S01]  /*23b0*/  FFMA R98, R11, R19, R34 ;  /* 0x000000130b627223 */ /* 0x000fe20000000022 */
[-C--:B------:R-:W-:Y:S01]  /*23c0*/  FFMA R83, R4, R16.reuse, R35 ;  /* 0x0000001004537223 */ /* 0x080fe20000000023 */
[----:B------:R-:W-:Y:S01]  /*23d0*/  FFMA R75, R7, R16, R64 ;  /* 0x00000010074b7223 */ /* 0x000fe20000000040 */
[----:B------:R-:W-:Y:S04]  /*23e0*/  LDS.128 R32, [R92+0xe00] ;  /* 0x000e00005c207984 */ /* 0x000fe80000000c00 */
[----:B------:R-:W0:Y:S01]  /*23f0*/  LDS.128 R64, [R93+UR6+0xe10] ;  /* 0x000e10065d407984 */ /* 0x000e220008000c00 */
[----:B------:R-:W-:Y:S01]  /*2400*/  FFMA R30, R10, R23, R15 ;  /* 0x000000170a1e7223 */ /* 0x000fe2000000000f */
[C---:B------:R-:W-:Y:S01]  /*2410*/  FFMA R15, R8.reuse, R18, R63 ;  /* 0x00000012080f7223 */ /* 0x040fe2000000003f */
[C---:B------:R-:W-:Y:S01]  /*2420*/  FFMA R68, R8.reuse, R19, R68 ;  /* 0x0000001308447223 */ /* 0x040fe20000000044 */
[----:B------:R-:W1:Y:S01]  /*2430*/  LDS.128 R60, [R93+UR6+0xe00] ;  /* 0x000e00065d3c7984 */ /* 0x000e620008000c00 */
[-C--:B------:R-:W-:Y:S01]  /*2440*/  FFMA R14, R8, R23.reuse, R79 ;  /* 0x00000017080e7223 */ /* 0x080fe2000000004f */
[----:B------:R-:W-:Y:S01]  /*2450*/  FFMA R38, R11, R23, R38 ;  /* 0x000000170b267223 */ /* 0x000fe20000000026 */
[----:B------:R-:W-:Y:S01]  /*2460*/  FFMA R114, R9, R19, R100 ;  /* 0x0000001309727223 */ /* 0x000fe20000000064 */
[----:B------:R-:W-:Y:S01]  /*2470*/  FFMA R104, R11, R17, R104 ;  /* 0x000000110b687223 */ /* 0x000fe20000000068 */
[C---:B------:R-:W-:Y:S01]  /*2480*/  FFMA R97, R10.reuse, R16, R69 ;  /* 0x000000100a617223 */ /* 0x040fe20000000045 */
[----:B------:R-:W-:Y:S01]  /*2490*/  FFMA R100, R10, R19, R70 ;  /* 0x000000130a647223 */ /* 0x000fe20000000046 */
[C---:B0-----:R-:W-:Y:S01]  /*24a0*/  FFMA R8, R32.reuse, R64, R71 ;  /* 0x0000004020087223 */ /* 0x041fe20000000047 */
[----:B------:R-:W-:-:S02]  /*24b0*/  FFMA R11, R32, R67, R68 ;  /* 0x00000043200b7223 */ /* 0x000fc40000000044 */
[----:B------:R-:W0:Y:S01]  /*24c0*/  LDS.128 R68, [R92+0xe10] ;  /* 0x000e10005c447984 */ /* 0x000e220000000c00 */
[----:B------:R-:W-:Y:S01]  /*24d0*/  UIADD3 UR4, UPT, UPT, UR4, 0x8, URZ ;  /* 0x0000000804047890 */ /* 0x000fe2000fffe0ff */
[-C--:B------:R-:W-:Y:S01]  /*24e0*/  FFMA R36, R9, R23.reuse, R36 ;  /* 0x0000001709247223 */ /* 0x080fe20000000024 */
[-C--:B------:R-:W-:Y:S01]  /*24f0*/  FFMA R82, R5, R23.reuse, R82 ;  /* 0x0000001705527223 */ /* 0x080fe20000000052 */
[CC--:B------:R-:W-:Y:S01]  /*2500*/  FFMA R56, R6.reuse, R23.reuse, R55 ;  /* 0x0000001706387223 */ /* 0x0c0fe20000000037 */
[----:B------:R-:W-:Y:S01]  /*2510*/  FFMA R106, R7, R23, R106 ;  /* 0x00000017076a7223 */ /* 0x000fe2000000006a */
[----:B------:R-:W-:Y:S01]  /*2520*/  FFMA R23, R9, R18, R47 ;  /* 0x0000001209177223 */ /* 0x000fe2000000002f */
[C---:B------:R-:W-:Y:S01]  /*2530*/  FFMA R79, R6.reuse, R16, R25 ;  /* 0x00000010064f7223 */ /* 0x040fe20000000019 */
[C---:B------:R-:W-:Y:S01]  /*2540*/  FFMA R112, R6.reuse, R17, R112 ;  /* 0x0000001106707223 */ /* 0x040fe20000000070 */
[CC--:B------:R-:W-:Y:S01]  /*2550*/  FFMA R77, R6.reuse, R18.reuse, R51 ;  /* 0x00000012064d7223 */ /* 0x0c0fe20000000033 */
[-C--:B------:R-:W-:Y:S01]  /*2560*/  FFMA R78, R6, R19.reuse, R78 ;  /* 0x00000013064e7223 */ /* 0x080fe2000000004e */
[----:B------:R-:W-:Y:S01]  /*2570*/  UISETP.GE.AND UP0, UPT, UR4, UR11, UPT ;  /* 0x0000000b0400728c */ /* 0x000fe2000bf06270 */
[C---:B------:R-:W-:Y:S01]  /*2580*/  FFMA R47, R4.reuse, R18, R81 ;  /* 0x00000012042f7223 */ /* 0x040fe20000000051 */
[----:B------:R-:W-:Y:S01]  /*2590*/  FFMA R46, R4, R19, R76 ;  /* 0x00000013042e7223 */ /* 0x000fe2000000004c */
[----:B-1----:R-:W-:Y:S01]  /*25a0*/  FFMA R6, R32, R62, R13 ;  /* 0x0000003e20067223 */ /* 0x002fe2000000000d */
[-C--:B------:R-:W-:Y:S01]  /*25b0*/  FFMA R102, R10, R17.reuse, R102 ;  /* 0x000000110a667223 */ /* 0x080fe20000000066 */
[C---:B------:R-:W-:Y:S01]  /*25c0*/  FFMA R80, R7.reuse, R17, R80 ;  /* 0x0000001107507223 */ /* 0x040fe20000000050 */
[C---:B------:R-:W-:Y:S01]  /*25d0*/  FFMA R81, R7.reuse, R18, R26 ;  /* 0x0000001207517223 */ /* 0x040fe2000000001a */
[----:B------:R-:W-:Y:S01]  /*25e0*/  FFMA R76, R7, R19, R58 ;  /* 0x00000013074c7223 */ /* 0x000fe2000000003a */
[----:B------:R-:W-:Y:S01]  /*25f0*/  SHF.L.U32 R13, R84, 0x3, RZ ;  /* 0x00000003540d7819 */ /* 0x000fe200000006ff */
[----:B------:R-:W-:Y:S01]  /*2600*/  FFMA R99, R9, R16, R96 ;  /* 0x0000001009637223 */ /* 0x000fe20000000060 */
[C---:B------:R-:W-:Y:S01]  /*2610*/  FFMA R53, R5.reuse, R18, R43 ;  /* 0x0000001205357223 */ /* 0x040fe2000000002b */
[----:B------:R-:W-:Y:S01]  /*2620*/  FFMA R7, R32, R63, R14 ;  /* 0x0000003f20077223 */ /* 0x000fe2000000000e */
[-C--:B------:R-:W-:Y:S01]  /*2630*/  FFMA R108, R4, R17.reuse, R108 ;  /* 0x00000011046c7223 */ /* 0x080fe2000000006c */
[C---:B------:R-:W-:Y:S01]  /*2640*/  FFMA R55, R5.reuse, R16, R48 ;  /* 0x0000001005377223 */ /* 0x040fe20000000030 */
[C---:B------:R-:W-:Y:S01]  /*2650*/  FFMA R110, R5.reuse, R17, R110 ;  /* 0x00000011056e7223 */ /* 0x040fe2000000006e */
[----:B------:R-:W-:Y:S01]  /*2660*/  FFMA R96, R5, R19, R50 ;  /* 0x0000001305607223 */ /* 0x000fe20000000032 */
[C---:B------:R-:W-:Y:S01]  /*2670*/  FFMA R14, R33.reuse, R62, R21 ;  /* 0x0000003e210e7223 */ /* 0x040fe20000000015 */
[C---:B------:R-:W-:Y:S01]  /*2680*/  FFMA R4, R32.reuse, R60, R27 ;  /* 0x0000003c20047223 */ /* 0x040fe2000000001b */
[----:B------:R-:W-:Y:S01]  /*2690*/  FFMA R5, R32, R61, R20 ;  /* 0x0000003d20057223 */ /* 0x000fe20000000014 */
[C---:B------:R-:W-:Y:S01]  /*26a0*/  FFMA R17, R33.reuse, R65, R22 ;  /* 0x0000004121117223 */ /* 0x040fe20000000016 */
[----:B------:R-:W-:Y:S01]  /*26b0*/  FFMA R18, R33, R66, R23 ;  /* 0x0000004221127223 */ /* 0x000fe20000000017 */
[C---:B------:R-:W-:Y:S01]  /*26c0*/  FFMA R21, R34.reuse, R61, R24 ;  /* 0x0000003d22157223 */ /* 0x040fe20000000018 */
[C---:B------:R-:W-:Y:S01]  /*26d0*/  FFMA R20, R34.reuse, R60, R59 ;  /* 0x0000003c22147223 */ /* 0x040fe2000000003b */
[C---:B------:R-:W-:Y:S01]  /*26e0*/  FFMA R22, R34.reuse, R62, R29 ;  /* 0x0000003e22167223 */ /* 0x040fe2000000001d */
[C---:B------:R-:W-:Y:S01]  /*26f0*/  FFMA R23, R34.reuse, R63, R30 ;  /* 0x0000003f22177223 */ /* 0x040fe2000000001e */
[C---:B------:R-:W-:Y:S01]  /*2700*/  FFMA R24, R34.reuse, R64, R97 ;  /* 0x0000004022187223 */ /* 0x040fe20000000061 */
[C---:B------:R-:W-:Y:S01]  /*2710*/  FFMA R25, R34.reuse, R65, R102 ;  /* 0x0000004122197223 */ /* 0x040fe20000000066 */
[CC--:B------:R-:W-:Y:S01]  /*2720*/  FFMA R26, R34.reuse, R66.reuse, R31 ;  /* 0x00000042221a7223 */ /* 0x0c0fe2000000001f */
[----:B------:R-:W-:Y:S01]  /*2730*/  FFMA R27, R34, R67, R100 ;  /* 0x00000043221b7223 */ /* 0x000fe20000000064 */
[----:B------:R-:W-:Y:S01]  /*2740*/  FFMA R10, R32, R66, R15 ;  /* 0x00000042200a7223 */ /* 0x000fe2000000000f */
[----:B------:R-:W-:-:S04]  /*2750*/  IMAD.WIDE R94, R13, 0x4, R94 ;  /* 0x000000040d5e7825 */ /* 0x000fc800078e025e */
[-C--:B------:R-:W-:Y:S01]  /*2760*/  FFMA R34, R35, R66.reuse, R39 ;  /* 0x0000004223227223 */ /* 0x080fe20000000027 */
[----:B0-----:R-:W-:Y:S01]  /*2770*/  FFMA R50, R69, R66, R53 ;  /* 0x0000004245327223 */ /* 0x001fe20000000035 */
[----:B------:R-:W-:Y:S01]  /*2780*/  IADD3 R0, P0, PT, R0, 0x20, RZ ;  /* 0x0000002000007810 */ /* 0x000fe20007f1e0ff */
[----:B------:R-:W-:Y:S01]  /*2790*/  FFMA R9, R32, R65, R116 ;  /* 0x0000004120097223 */ /* 0x000fe20000000074 */
[C---:B------:R-:W-:Y:S01]  /*27a0*/  FFMA R12, R33.reuse, R60, R12 ;  /* 0x0000003c210c7223 */ /* 0x040fe2000000000c */
[C---:B------:R-:W-:Y:S01]  /*27b0*/  FFMA R13, R33.reuse, R61, R52 ;  /* 0x0000003d210d7223 */ /* 0x040fe20000000034 */
[C---:B------:R-:W-:Y:S01]  /*27c0*/  FFMA R15, R33.reuse, R63, R36 ;  /* 0x0000003f210f7223 */ /* 0x040fe20000000024 */
[C---:B------:R-:W-:Y:S01]  /*27d0*/  FFMA R16, R33.reuse, R64, R99 ;  /* 0x0000004021107223 */ /* 0x040fe20000000063 */
[----:B------:R-:W-:Y:S01]  /*27e0*/  FFMA R19, R33, R67, R114 ;  /* 0x0000004321137223 */ /* 0x000fe20000000072 */
[C---:B------:R-:W-:Y:S01]  /*27f0*/  FFMA R30, R35.reuse, R62, R37 ;  /* 0x0000003e231e7223 */ /* 0x040fe20000000025 */
[-C--:B------:R-:W-:Y:S01]  /*2800*/  FFMA R31, R35, R63.reuse, R38 ;  /* 0x0000003f231f7223 */ /* 0x080fe20000000026 */
[C---:B------:R-:W-:Y:S01]  /*2810*/  FFMA R39, R68.reuse, R63, R42 ;  /* 0x0000003f44277223 */ /* 0x040fe2000000002a */
[----:B------:R-:W-:Y:S01]  /*2820*/  FFMA R43, R68, R67, R46 ;  /* 0x00000043442b7223 */ /* 0x000fe2000000002e */
[----:B------:R-:W-:Y:S01]  /*2830*/  FFMA R48, R69, R64, R55 ;  /* 0x0000004045307223 */ /* 0x000fe20000000037 */
[-C--:B------:R-:W-:Y:S01]  /*2840*/  FFMA R53, R70, R61.reuse, R54 ;  /* 0x0000003d46357223 */ /* 0x080fe20000000036 */
        /* <DEDUP_REMOVED lines=8> */
[-C--:B------:R-:W-:Y:S01]  /*28d0*/  FFMA R46, R69, R62.reuse, R49 ;  /* 0x0000003e452e7223 */ /* 0x080fe20000000031 */
[C---:B------:R-:W-:Y:S01]  /*28e0*/  FFMA R54, R70.reuse, R62, R57 ;  /* 0x0000003e46367223 */ /* 0x040fe20000000039 */
[----:B------:R-:W-:Y:S01]  /*28f0*/  FFMA R55, R70, R63, R56 ;  /* 0x0000003f46377223 */ /* 0x000fe20000000038 */
[----:B------:R-:W-:Y:S01]  /*2900*/  FFMA R35, R35, R67, R98 ;  /* 0x0000004323237223 */ /* 0x000fe20000000062 */
[C---:B------:R-:W-:Y:S01]  /*2910*/  FFMA R40, R68.reuse, R64, R83 ;  /* 0x0000004044287223 */ /* 0x040fe20000000053 */
[----:B------:R-:W-:Y:S01]  /*2920*/  FFMA R41, R68, R65, R108 ;  /* 0x0000004144297223 */ /* 0x000fe2000000006c */
[CC--:B------:R-:W-:Y:S01]  /*2930*/  FFMA R44, R69.reuse, R60.reuse, R44 ;  /* 0x0000003c452c7223 */ /* 0x0c0fe2000000002c */
[C---:B------:R-:W-:Y:S01]  /*2940*/  FFMA R45, R69.reuse, R61, R88 ;  /* 0x0000003d452d7223 */ /* 0x040fe20000000058 */
[C---:B------:R-:W-:Y:S01]  /*2950*/  FFMA R47, R69.reuse, R63, R82 ;  /* 0x0000003f452f7223 */ /* 0x040fe20000000052 */
[C---:B------:R-:W-:Y:S01]  /*2960*/  FFMA R49, R69.reuse, R65, R110 ;  /* 0x0000004145317223 */ /* 0x040fe2000000006e */
[----:B------:R-:W-:Y:S01]  /*2970*/  FFMA R51, R69, R67, R96 ;  /* 0x0000004345337223 */ /* 0x000fe20000000060 */
[C---:B------:R-:W-:Y:S01]  /*2980*/  FFMA R52, R70.reuse, R60, R89 ;  /* 0x0000003c46347223 */ /* 0x040fe20000000059 */
        /* <DEDUP_REMOVED lines=10> */
[C---:B------:R-:W-:Y:S01]  /*2a30*/  FFMA R66, R71.reuse, R66, R81 ;  /* 0x0000004247427223 */ /* 0x040fe20000000051 */
[----:B------:R-:W-:Y:S01]  /*2a40*/  FFMA R67, R71, R67, R76 ;  /* 0x0000004347437223 */ /* 0x000fe2000000004c */
[----:B------:R-:W-:Y:S01]  /*2a50*/  IADD3.X R85, PT, PT, RZ, R85, RZ, P0, !PT ;  /* 0x00000055ff557210 */ /* 0x000fe200007fe4ff */
[----:B------:R-:W-:Y:S06]  /*2a60*/  BAR.SYNC.DEFER_BLOCKING 0x0 ;  /* 0x0000000000007b1d */ /* 0x000fec0000010000 */
[----:B------:R-:W-:Y:S05]  /*2a70*/  BRA.U !UP0, `(.L_x_1) ;  /* 0xffffffd908ec7547 */ /* 0x000fea000b83ffff */
.L_x_0:
[----:B------:R-:W1:Y:S01]  /*2a80*/  LDC R0, c[0x0][0x3b8] ;  /* 0x0000ee00ff007b82 */ /* 0x000e620000000800 */
[C---:B------:R-:W-:Y:S01]  /*2a90*/  SHF.L.U32 R68, R2.reuse, 0x3, RZ ;  /* 0x0000000302447819 */ /* 0x040fe200000006ff */
[----:B------:R-:W2:Y:S01]  /*2aa0*/  LDCU.64 UR4, c[0x0][0x3b0] ;  /* 0x00007600ff0477ac */ /* 0x000ea20008000a00 */
[----:B------:R-:W-:Y:S02]  /*2ab0*/  SHF.L.U32 R70, R2, 0x1, RZ ;  /* 0x0000000102467819 */ /* 0x000fe400000006ff */
[----:B------:R-:W-:Y:S02]  /*2ac0*/  LOP3.LUT R69, R68, 0x8, RZ, 0xc0, !PT ;  /* 0x0000000844457812 */ /* 0x000fe400078ec0ff */
[----:B------:R-:W-:Y:S02]  /*2ad0*/  LOP3.LUT R68, R70, 0x40, RZ, 0xc0, !PT ;  /* 0x0000004046447812 */ /* 0x000fe400078ec0ff */
[----:B------:R-:W-:Y:S02]  /*2ae0*/  SHF.L.U32 R73, R2, 0x2, RZ ;  /* 0x0000000202497819 */ /* 0x000fe400000006ff */
[----:B------:R-:W-:-:S02]  /*2af0*/  LOP3.LUT R70, R69, 0x10, R2, 0xf8, !PT ;  /* 0x0000001045467812 */ /* 0x000fc400078ef802 */
[----:B------:R-:W-:Y:S02]  /*2b00*/  SHF.R.U32.HI R71, RZ, 0x1, R2 ;  /* 0x00000001ff477819 */ /* 0x000fe40000011602 */
[----:B------:R-:W-:Y:S02]  /*2b10*/  LOP3.LUT R69, R68, 0x38, R73, 0xf8, !PT ;  /* 0x0000003844457812 */ /* 0x000fe400078ef849 */
[----:B------:R-:W-:Y:S01]  /*2b20*/  LOP3.LUT R70, R70, 0x1e0, R71, 0xf8, !PT ;  /* 0x000001e046467812 */ /* 0x000fe200078ef847 */
[----:B-1----:R-:W-:-:S04]  /*2b30*/  IMAD R2, R0, UR10, R3 ;  /* 0x0000000a00027c24 */ /* 0x002fc8000f8e0203 */
[----:B------:R-:W-:Y:S01]  /*2b40*/  IMAD R69, R70, R0, R69 ;  /* 0x0000000046457224 */ /* 0x000fe200078e0245 */
[----:B------:R-:W-:-:S04]  /*2b50*/  SHF.L.U32 R2, R2, 0x7, RZ ;  /* 0x0000000702027819 */ /* 0x000fc800000006ff */
[----:B------:R-:W-:Y:S02]  /*2b60*/  SHF.R.S32.HI R3, RZ, 0x1f, R69 ;  /* 0x0000001fff037819 */ /* 0x000fe40000011445 */
[----:B------:R-:W-:-:S04]  /*2b70*/  IADD3 R69, P0, PT, R2, R69, RZ ;  /* 0x0000004502457210 */ /* 0x000fc80007f1e0ff */
[----:B------:R-:W-:Y:S02]  /*2b80*/  LEA.HI.X.SX32 R68, R2, R3, 0x1, P0 ;  /* 0x0000000302447211 */ /* 0x000fe400000f0eff */
[----:B--2---:R-:W-:-:S04]  /*2b90*/  LEA R2, P0, R69, UR4, 0x2 ;  /* 0x0000000445027c11 */ /* 0x004fc8000f8010ff */
[----:B------:R-:W-:-:S03]  /*2ba0*/  LEA.HI.X R3, R69, UR5, R68, 0x2, P0 ;  /* 0x0000000545037c11 */ /* 0x000fc600080f1444 */
[C---:B------:R-:W-:Y:S02]  /*2bb0*/  IMAD.WIDE R68, R0.reuse, 0x4, R2 ;  /* 0x0000000400447825 */ /* 0x040fe400078e0202 */
[----:B0-----:R0:W-:Y:S04]  /*2bc0*/  STG.E.128 desc[UR8][R2.64], R4 ;  /* 0x0000000402007986 */ /* 0x0011e8000c101d08 */
[----:B------:R-:W-:Y:S01]  /*2bd0*/  STG.E.128 desc[UR8][R2.64+0x10], R8 ;  /* 0x0000100802007986 */ /* 0x000fe2000c101d08 */
[----:B------:R-:W-:-:S03]  /*2be0*/  IMAD.WIDE R70, R0, 0x4, R68 ;  /* 0x0000000400467825 */ /* 0x000fc600078e0244 */
[----:B------:R-:W-:Y:S01]  /*2bf0*/  STG.E.128 desc[UR8][R68.64], R12 ;  /* 0x0000000c44007986 */ /* 0x000fe2000c101d08 */
[----:B------:R-:W-:-:S03]  /*2c00*/  IMAD.WIDE R72, R0, 0x4, R70 ;  /* 0x0000000400487825 */ /* 0x000fc600078e0246 */
[----:B------:R-:W-:Y:S04]  /*2c10*/  STG.E.128 desc[UR8][R68.64+0x10], R16 ;  /* 0x0000101044007986 */ /* 0x000fe8000c101d08 */
        /* <DEDUP_REMOVED lines=8> */
[----:B0-----:R-:W-:-:S03]  /*2ca0*/  IMAD.WIDE R4, R0, 0x4, R78 ;  /* 0x0000000400047825 */ /* 0x001fc600078e024e */
[----:B------:R-:W-:Y:S04]  /*2cb0*/  STG.E.128 desc[UR8][R74.64+0x10], R40 ;  /* 0x000010284a007986 */ /* 0x000fe8000c101d08 */
[----:B------:R-:W-:Y:S04]  /*2cc0*/  STG.E.128 desc[UR8][R76.64], R44 ;  /* 0x0000002c4c007986 */ /* 0x000fe8000c101d08 */
[----:B------:R-:W-:Y:S04]  /*2cd0*/  STG.E.128 desc[UR8][R76.64+0x10], R48 ;  /* 0x000010304c007986 */ /* 0x000fe8000c101d08 */
[----:B------:R-:W-:Y:S04]  /*2ce0*/  STG.E.128 desc[UR8][R78.64], R52 ;  /* 0x000000344e007986 */ /* 0x000fe8000c101d08 */
[----:B------:R-:W-:Y:S04]  /*2cf0*/  STG.E.128 desc[UR8][R78.64+0x10], R56 ;  /* 0x000010384e007986 */ /* 0x000fe8000c101d08 */
[----:B------:R-:W-:Y:S04]  /*2d00*/  STG.E.128 desc[UR8][R4.64], R60 ;  /* 0x0000003c04007986 */ /* 0x000fe8000c101d08 */
[----:B------:R-:W-:Y:S01]  /*2d10*/  STG.E.128 desc[UR8][R4.64+0x10], R64 ;  /* 0x0000104004007986 */ /* 0x000fe2000c101d08 */
[----:B------:R-:W-:Y:S05]  /*2d20*/  EXIT ;  /* 0x000000000000794d */ /* 0x000fea0003800000 */
.L_x_2:
[----:B------:R-:W-:-:S00]  /*2d30*/  BRA `(.L_x_2) ;  /* 0xfffffffc00fc7947 */ /* 0x000fc0000383ffff */
[----:B------:R-:W-:-:S00]  /*2d40*/  NOP ;  /* 0x0000000000007918 */ /* 0x000fc00000000000 */
        /* <DEDUP_REMOVED lines=11> */
.L_x_3:


//--------------------- .nv.shared._Z6sgemm7iiifPfiS_ifS_i --------------------------
	.section	.nv.shared._Z6sgemm7iiifPfiS_ifS_i,"aw",@nobits
	.sectionflags	@""
	.align	4
.nv.shared._Z6sgemm7iiifPfiS_ifS_i:
	.zero		9216


//--------------------- .nv.shared.reserved.0     --------------------------
	.section	.nv.shared.reserved.0,"aw",@nobits
	.weak		__nv_reservedSMEM_offset_0_alias
	.size		__nv_reservedSMEM_offset_0_alias, 0, 64
	.other		__nv_reservedSMEM_offset_0_alias,@"STO_CUDA_RESERVED_SHARED STV_DEFAULT"
__nv_reservedSMEM_offset_0_alias:
	.zero		0
	.zero		64


//--------------------- .nv.constant0._Z6sgemm7iiifPfiS_ifS_i --------------------------
	.section	.nv.constant0._Z6sgemm7iiifPfiS_ifS_i,"a",@progbits
	.sectionflags	@""
	.align	4
.nv.constant0._Z6sgemm7iiifPfiS_ifS_i:
	.zero		956


//--------------------- SYMBOLS --------------------------

	.type		.nv.reservedSmem.offset0,@object
	.size		.nv.reservedSmem.offset0,0x4
	.type		.nv.reservedSmem.cap,@object
	.size		.nv.reservedSmem.cap,0x4
